	.target	sm_100a

	.elftype	@"ET_EXEC"


//--------------------- .note.nv.tkinfo           --------------------------
	.section	.note.nv.tkinfo,"",@"SHT_NOTE"
	.sectionflags	@"SHF_NOTE_NV_TKINFO"
	.tkinfo
        /*0018*/ 	.word	0x00000002
        /*0030*/ 	.string	""
        /*0030*/ 	.string	"ptxas"
        /*0030*/ 	.string	"Cuda compilation tools, release 13.0, V13.0.88"
        /*0030*/ 	.string	"Build cuda_13.0.r13.0/compiler.36424714_0"
        /*0030*/ 	.string	"-arch sm_100a -m 64 "



//--------------------- .note.nv.cuinfo           --------------------------
	.section	.note.nv.cuinfo,"",@"SHT_NOTE"
	.sectionflags	@"SHF_NOTE_NV_CUINFO"
        /*0018*/ 	.short	0x0002
        /*001a*/ 	.short	0x0064
        /*001c*/ 	.short	0x0082
	.zero		2


//--------------------- .nv.info                  --------------------------
	.section	.nv.info,"",@"SHT_CUDA_INFO"
	.align	4


	//----- nvinfo : EIATTR_REGCOUNT
	.align		4
        /*0000*/ 	.byte	0x04, 0x2f
        /*0002*/ 	.short	(.L_12 - .L_11)
	.align		4
.L_11:
        /*0004*/ 	.word	index@(_ZN7cutlass6KernelINS_4gemm6kernel14RankKUniversalINS1_11threadblock13MmaMultistageINS1_9GemmShapeILi32ELi32ELi16EEENS_9transform11threadblock28PredicatedTileAccessIteratorINS_11MatrixShapeILi32ELi16EEEdNS_6layout11ColumnMajorELi1ENS8_31PitchLinearWarpStripedThreadMapINS_16PitchLinearShapeILi32ELi16EEELi128ENSG_ILi16ELi2EEELi1EEENS_5ArrayIdLi1ELb1EEELb0ENSD_9NoPermuteEEENS9_25RegularTileAccessIteratorISC_dNSD_43ColumnMajorTensorOpMultiplicandCongruous64bELi1ESJ_Li8EEELNS_4arch14CacheOperation4KindE0ENSA_INSB_ILi16ELi32EEEdNSD_8RowMajorELi0ESJ_SL_Lb0ESM_EENSO_ISU_dNSD_40RowMajorTensorOpMultiplicandCongruous64bELi0ESJ_Li8EEELST_0EdSV_NS4_9MmaPolicyINS1_4warp11MmaTensorOpINS6_ILi16ELi16ELi16EEEdSP_dSX_dSV_NS10_17MmaTensorOpPolicyINSR_3MmaINS6_ILi8ELi8ELi4EEELi32EdSV_dSE_dSV_NSR_13OpMultiplyAddEEENSB_ILi1ELi1EEEEELi1ELb0EbEENSB_ILi0ELi0EEES1B_Li1EEELi3ELNS1_23SharedMemoryClearOptionE0EbEENS_8epilogue11threadblock8EpilogueIS7_S1A_Li1ENS1G_27PredicatedTileIteratorBlas3INS1G_26OutputTileOptimalThreadMapINS1G_15OutputTileShapeILi32ELi8ELi2ELi1ELi1EEENS1K_ILi1ELi2ELi1ELi1ELi2EEELi128ELi1ELi64EEEdLNS_8BlasModeE1EEENS1F_4warp24FragmentIteratorTensorOpIS12_S15_dNSK_IdLi2ELb1EEESV_EENS1Q_20TileIteratorTensorOpIS12_S15_dSV_EENS1G_18SharedLoadIteratorINS1N_18CompactedThreadMapEdLi8EEENS1F_6thread17LinearCombinationIdLi1EddLNS1Z_9ScaleType4KindE0ELNS_15FloatRoundStyleE2EdEENSB_ILi0ELi4EEELi1ELi1EEENS4_30GemmIdentityThreadblockSwizzleILi1EEELNS_8FillModeE1EEEEEvNT_6ParamsE)
        /*0008*/ 	.word	0x00000040


	//----- nvinfo : EIATTR_FRAME_SIZE
	.align		4
.L_12:
        /*000c*/ 	.byte	0x04, 0x11
        /*000e*/ 	.short	(.L_14 - .L_13)
	.align		4
.L_13:
        /*0010*/ 	.word	index@($__internal_0_$__cuda_sm20_div_u64)
        /*0014*/ 	.word	0x00000000


	//----- nvinfo : EIATTR_FRAME_SIZE
	.align		4
.L_14:
        /*0018*/ 	.byte	0x04, 0x11
        /*001a*/ 	.short	(.L_16 - .L_15)
	.align		4
.L_15:
        /*001c*/ 	.word	index@(_ZN7cutlass6KernelINS_4gemm6kernel14RankKUniversalINS1_11threadblock13MmaMultistageINS1_9GemmShapeILi32ELi32ELi16EEENS_9transform11threadblock28PredicatedTileAccessIteratorINS_11MatrixShapeILi32ELi16EEEdNS_6layout11ColumnMajorELi1ENS8_31PitchLinearWarpStripedThreadMapINS_16PitchLinearShapeILi32ELi16EEELi128ENSG_ILi16ELi2EEELi1EEENS_5ArrayIdLi1ELb1EEELb0ENSD_9NoPermuteEEENS9_25RegularTileAccessIteratorISC_dNSD_43ColumnMajorTensorOpMultiplicandCongruous64bELi1ESJ_Li8EEELNS_4arch14CacheOperation4KindE0ENSA_INSB_ILi16ELi32EEEdNSD_8RowMajorELi0ESJ_SL_Lb0ESM_EENSO_ISU_dNSD_40RowMajorTensorOpMultiplicandCongruous64bELi0ESJ_Li8EEELST_0EdSV_NS4_9MmaPolicyINS1_4warp11MmaTensorOpINS6_ILi16ELi16ELi16EEEdSP_dSX_dSV_NS10_17MmaTensorOpPolicyINSR_3MmaINS6_ILi8ELi8ELi4EEELi32EdSV_dSE_dSV_NSR_13OpMultiplyAddEEENSB_ILi1ELi1EEEEELi1ELb0EbEENSB_ILi0ELi0EEES1B_Li1EEELi3ELNS1_23SharedMemoryClearOptionE0EbEENS_8epilogue11threadblock8EpilogueIS7_S1A_Li1ENS1G_27PredicatedTileIteratorBlas3INS1G_26OutputTileOptimalThreadMapINS1G_15OutputTileShapeILi32ELi8ELi2ELi1ELi1EEENS1K_ILi1ELi2ELi1ELi1ELi2EEELi128ELi1ELi64EEEdLNS_8BlasModeE1EEENS1F_4warp24FragmentIteratorTensorOpIS12_S15_dNSK_IdLi2ELb1EEESV_EENS1Q_20TileIteratorTensorOpIS12_S15_dSV_EENS1G_18SharedLoadIteratorINS1N_18CompactedThreadMapEdLi8EEENS1F_6thread17LinearCombinationIdLi1EddLNS1Z_9ScaleType4KindE0ELNS_15FloatRoundStyleE2EdEENSB_ILi0ELi4EEELi1ELi1EEENS4_30GemmIdentityThreadblockSwizzleILi1EEELNS_8FillModeE1EEEEEvNT_6ParamsE)
        /*0020*/ 	.word	0x00000000


	//----- nvinfo : EIATTR_MIN_STACK_SIZE
	.align		4
.L_16:
        /*0024*/ 	.byte	0x04, 0x12
        /*0026*/ 	.short	(.L_18 - .L_17)
	.align		4
.L_17:
        /*0028*/ 	.word	index@(_ZN7cutlass6KernelINS_4gemm6kernel14RankKUniversalINS1_11threadblock13MmaMultistageINS1_9GemmShapeILi32ELi32ELi16EEENS_9transform11threadblock28PredicatedTileAccessIteratorINS_11MatrixShapeILi32ELi16EEEdNS_6layout11ColumnMajorELi1ENS8_31PitchLinearWarpStripedThreadMapINS_16PitchLinearShapeILi32ELi16EEELi128ENSG_ILi16ELi2EEELi1EEENS_5ArrayIdLi1ELb1EEELb0ENSD_9NoPermuteEEENS9_25RegularTileAccessIteratorISC_dNSD_43ColumnMajorTensorOpMultiplicandCongruous64bELi1ESJ_Li8EEELNS_4arch14CacheOperation4KindE0ENSA_INSB_ILi16ELi32EEEdNSD_8RowMajorELi0ESJ_SL_Lb0ESM_EENSO_ISU_dNSD_40RowMajorTensorOpMultiplicandCongruous64bELi0ESJ_Li8EEELST_0EdSV_NS4_9MmaPolicyINS1_4warp11MmaTensorOpINS6_ILi16ELi16ELi16EEEdSP_dSX_dSV_NS10_17MmaTensorOpPolicyINSR_3MmaINS6_ILi8ELi8ELi4EEELi32EdSV_dSE_dSV_NSR_13OpMultiplyAddEEENSB_ILi1ELi1EEEEELi1ELb0EbEENSB_ILi0ELi0EEES1B_Li1EEELi3ELNS1_23SharedMemoryClearOptionE0EbEENS_8epilogue11threadblock8EpilogueIS7_S1A_Li1ENS1G_27PredicatedTileIteratorBlas3INS1G_26OutputTileOptimalThreadMapINS1G_15OutputTileShapeILi32ELi8ELi2ELi1ELi1EEENS1K_ILi1ELi2ELi1ELi1ELi2EEELi128ELi1ELi64EEEdLNS_8BlasModeE1EEENS1F_4warp24FragmentIteratorTensorOpIS12_S15_dNSK_IdLi2ELb1EEESV_EENS1Q_20TileIteratorTensorOpIS12_S15_dSV_EENS1G_18SharedLoadIteratorINS1N_18CompactedThreadMapEdLi8EEENS1F_6thread17LinearCombinationIdLi1EddLNS1Z_9ScaleType4KindE0ELNS_15FloatRoundStyleE2EdEENSB_ILi0ELi4EEELi1ELi1EEENS4_30GemmIdentityThreadblockSwizzleILi1EEELNS_8FillModeE1EEEEEvNT_6ParamsE)
        /*002c*/ 	.word	0x00000000
.L_18:


//--------------------- .nv.compat                --------------------------
	.section	.nv.compat,"",@"SHT_CUDA_COMPAT_INFO"
	.align	4
        /*0000*/ 	.byte	0x02, 0x09, 0x01, 0x00, 0x02, 0x02, 0x01, 0x00, 0x02, 0x05, 0x05, 0x00, 0x03, 0x07, 0x01, 0x01
        /*0010*/ 	.byte	0x02, 0x03, 0x00, 0x00, 0x02, 0x06, 0x01, 0x00, 0x04, 0x0b, 0x08, 0x00, 0x01, 0x00, 0x00, 0x00
        /*0020*/ 	.byte	0x00, 0x00, 0x00, 0x00


//--------------------- .nv.info._ZN7cutlass6KernelINS_4gemm6kernel14RankKUniversalINS1_11threadblock13MmaMultistageINS1_9GemmShapeILi32ELi32ELi16EEENS_9transform11threadblock28PredicatedTileAccessIteratorINS_11MatrixShapeILi32ELi16EEEdNS_6layout11ColumnMajorELi1ENS8_31PitchLinearWarpStripedThreadMapINS_16PitchLinearShapeILi32ELi16EEELi128ENSG_ILi16ELi2EEELi1EEENS_5ArrayIdLi1ELb1EEELb0ENSD_9NoPermuteEEENS9_25RegularTileAccessIteratorISC_dNSD_43ColumnMajorTensorOpMultiplicandCongruous64bELi1ESJ_Li8EEELNS_4arch14CacheOperation4KindE0ENSA_INSB_ILi16ELi32EEEdNSD_8RowMajorELi0ESJ_SL_Lb0ESM_EENSO_ISU_dNSD_40RowMajorTensorOpMultiplicandCongruous64bELi0ESJ_Li8EEELST_0EdSV_NS4_9MmaPolicyINS1_4warp11MmaTensorOpINS6_ILi16ELi16ELi16EEEdSP_dSX_dSV_NS10_17MmaTensorOpPolicyINSR_3MmaINS6_ILi8ELi8ELi4EEELi32EdSV_dSE_dSV_NSR_13OpMultiplyAddEEENSB_ILi1ELi1EEEEELi1ELb0EbEENSB_ILi0ELi0EEES1B_Li1EEELi3ELNS1_23SharedMemoryClearOptionE0EbEENS_8epilogue11threadblock8EpilogueIS7_S1A_Li1ENS1G_27PredicatedTileIteratorBlas3INS1G_26OutputTileOptimalThreadMapINS1G_15OutputTileShapeILi32ELi8ELi2ELi1ELi1EEENS1K_ILi1ELi2ELi1ELi1ELi2EEELi128ELi1ELi64EEEdLNS_8BlasModeE1EEENS1F_4warp24FragmentIteratorTensorOpIS12_S15_dNSK_IdLi2ELb1EEESV_EENS1Q_20TileIteratorTensorOpIS12_S15_dSV_EENS1G_18SharedLoadIteratorINS1N_18CompactedThreadMapEdLi8EEENS1F_6thread17LinearCombinationIdLi1EddLNS1Z_9ScaleType4KindE0ELNS_15FloatRoundStyleE2EdEENSB_ILi0ELi4EEELi1ELi1EEENS4_30GemmIdentityThreadblockSwizzleILi1EEELNS_8FillModeE1EEEEEvNT_6ParamsE --------------------------
	.section	.nv.info._ZN7cutlass6KernelINS_4gemm6kernel14RankKUniversalINS1_11threadblock13MmaMultistageINS1_9GemmShapeILi32ELi32ELi16EEENS_9transform11threadblock28PredicatedTileAccessIteratorINS_11MatrixShapeILi32ELi16EEEdNS_6layout11ColumnMajorELi1ENS8_31PitchLinearWarpStripedThreadMapINS_16PitchLinearShapeILi32ELi16EEELi128ENSG_ILi16ELi2EEELi1EEENS_5ArrayIdLi1ELb1EEELb0ENSD_9NoPermuteEEENS9_25RegularTileAccessIteratorISC_dNSD_43ColumnMajorTensorOpMultiplicandCongruous64bELi1ESJ_Li8EEELNS_4arch14CacheOperation4KindE0ENSA_INSB_ILi16ELi32EEEdNSD_8RowMajorELi0ESJ_SL_Lb0ESM_EENSO_ISU_dNSD_40RowMajorTensorOpMultiplicandCongruous64bELi0ESJ_Li8EEELST_0EdSV_NS4_9MmaPolicyINS1_4warp11MmaTensorOpINS6_ILi16ELi16ELi16EEEdSP_dSX_dSV_NS10_17MmaTensorOpPolicyINSR_3MmaINS6_ILi8ELi8ELi4EEELi32EdSV_dSE_dSV_NSR_13OpMultiplyAddEEENSB_ILi1ELi1EEEEELi1ELb0EbEENSB_ILi0ELi0EEES1B_Li1EEELi3ELNS1_23SharedMemoryClearOptionE0EbEENS_8epilogue11threadblock8EpilogueIS7_S1A_Li1ENS1G_27PredicatedTileIteratorBlas3INS1G_26OutputTileOptimalThreadMapINS1G_15OutputTileShapeILi32ELi8ELi2ELi1ELi1EEENS1K_ILi1ELi2ELi1ELi1ELi2EEELi128ELi1ELi64EEEdLNS_8BlasModeE1EEENS1F_4warp24FragmentIteratorTensorOpIS12_S15_dNSK_IdLi2ELb1EEESV_EENS1Q_20TileIteratorTensorOpIS12_S15_dSV_EENS1G_18SharedLoadIteratorINS1N_18CompactedThreadMapEdLi8EEENS1F_6thread17LinearCombinationIdLi1EddLNS1Z_9ScaleType4KindE0ELNS_15FloatRoundStyleE2EdEENSB_ILi0ELi4EEELi1ELi1EEENS4_30GemmIdentityThreadblockSwizzleILi1EEELNS_8FillModeE1EEEEEvNT_6ParamsE,"",@"SHT_CUDA_INFO"
	.sectionflags	@""
	.align	4


	//----- nvinfo : EIATTR_CUDA_API_VERSION
	.align		4
        /*0000*/ 	.byte	0x04, 0x37
        /*0002*/ 	.short	(.L_20 - .L_19)
.L_19:
        /*0004*/ 	.word	0x00000082


	//----- nvinfo : EIATTR_KPARAM_INFO
	.align		4
.L_20:
        /*0008*/ 	.byte	0x04, 0x17
        /*000a*/ 	.short	(.L_22 - .L_21)
.L_21:
        /*000c*/ 	.word	0x00000000
        /*0010*/ 	.short	0x0000
        /*0012*/ 	.short	0x0000
        /*0014*/ 	.byte	0x00, 0xf0, 0xc1, 0x05


	//----- nvinfo : EIATTR_SPARSE_MMA_MASK
	.align		4
.L_22:
        /*0018*/ 	.byte	0x03, 0x50
        /*001a*/ 	.short	0x0000


	//----- nvinfo : EIATTR_MAXREG_COUNT
	.align		4
        /*001c*/ 	.byte	0x03, 0x1b
        /*001e*/ 	.short	0x00ff


	//----- nvinfo : EIATTR_NUM_BARRIERS
	.align		4
        /*0020*/ 	.byte	0x02, 0x4c
        /*0022*/ 	.byte	0x01
	.zero		1


	//----- nvinfo : EIATTR_MERCURY_ISA_VERSION
	.align		4
        /*0024*/ 	.byte	0x03, 0x5f
        /*0026*/ 	.short	0x0101


	//----- nvinfo : EIATTR_COOP_GROUP_MASK_REGIDS
	.align		4
        /*0028*/ 	.byte	0x04, 0x29
        /*002a*/ 	.short	(.L_24 - .L_23)


	//   ....[0]....
.L_23:
        /*002c*/ 	.word	0xffffffff


	//----- nvinfo : EIATTR_COOP_GROUP_INSTR_OFFSETS
	.align		4
.L_24:
        /*0030*/ 	.byte	0x04, 0x28
        /*0032*/ 	.short	(.L_26 - .L_25)


	//   ....[0]....
.L_25:
        /*0034*/ 	.word	0x00000610


	//----- nvinfo : EIATTR_VRC_CTA_INIT_COUNT
	.align		4
.L_26:
        /*0038*/ 	.byte	0x02, 0x4a
	.zero		1
	.zero		1


	//----- nvinfo : EIATTR_EXIT_INSTR_OFFSETS
	.align		4
        /*003c*/ 	.byte	0x04, 0x1c
        /*003e*/ 	.short	(.L_28 - .L_27)


	//   ....[0]....
.L_27:
        /*0040*/ 	.word	0x00000160


	//   ....[1]....
        /*0044*/ 	.word	0x000001c0


	//   ....[2]....
        /*0048*/ 	.word	0x00008b20


	//   ....[3]....
        /*004c*/ 	.word	0x00008b90


	//   ....[4]....
        /*0050*/ 	.word	0x00008c50


	//----- nvinfo : EIATTR_CRS_STACK_SIZE
	.align		4
.L_28:
        /*0054*/ 	.byte	0x04, 0x1e
        /*0056*/ 	.short	(.L_30 - .L_29)
.L_29:
        /*0058*/ 	.word	0x00000000


	//----- nvinfo : EIATTR_CBANK_PARAM_SIZE
	.align		4
.L_30:
        /*005c*/ 	.byte	0x03, 0x19
        /*005e*/ 	.short	0x0170


	//----- nvinfo : EIATTR_PARAM_CBANK
	.align		4
        /*0060*/ 	.byte	0x04, 0x0a
        /*0062*/ 	.short	(.L_32 - .L_31)
	.align		4
.L_31:
        /*0064*/ 	.word	index@(.nv.constant0._ZN7cutlass6KernelINS_4gemm6kernel14RankKUniversalINS1_11threadblock13MmaMultistageINS1_9GemmShapeILi32ELi32ELi16EEENS_9transform11threadblock28PredicatedTileAccessIteratorINS_11MatrixShapeILi32ELi16EEEdNS_6layout11ColumnMajorELi1ENS8_31PitchLinearWarpStripedThreadMapINS_16PitchLinearShapeILi32ELi16EEELi128ENSG_ILi16ELi2EEELi1EEENS_5ArrayIdLi1ELb1EEELb0ENSD_9NoPermuteEEENS9_25RegularTileAccessIteratorISC_dNSD_43ColumnMajorTensorOpMultiplicandCongruous64bELi1ESJ_Li8EEELNS_4arch14CacheOperation4KindE0ENSA_INSB_ILi16ELi32EEEdNSD_8RowMajorELi0ESJ_SL_Lb0ESM_EENSO_ISU_dNSD_40RowMajorTensorOpMultiplicandCongruous64bELi0ESJ_Li8EEELST_0EdSV_NS4_9MmaPolicyINS1_4warp11MmaTensorOpINS6_ILi16ELi16ELi16EEEdSP_dSX_dSV_NS10_17MmaTensorOpPolicyINSR_3MmaINS6_ILi8ELi8ELi4EEELi32EdSV_dSE_dSV_NSR_13OpMultiplyAddEEENSB_ILi1ELi1EEEEELi1ELb0EbEENSB_ILi0ELi0EEES1B_Li1EEELi3ELNS1_23SharedMemoryClearOptionE0EbEENS_8epilogue11threadblock8EpilogueIS7_S1A_Li1ENS1G_27PredicatedTileIteratorBlas3INS1G_26OutputTileOptimalThreadMapINS1G_15OutputTileShapeILi32ELi8ELi2ELi1ELi1EEENS1K_ILi1ELi2ELi1ELi1ELi2EEELi128ELi1ELi64EEEdLNS_8BlasModeE1EEENS1F_4warp24FragmentIteratorTensorOpIS12_S15_dNSK_IdLi2ELb1EEESV_EENS1Q_20TileIteratorTensorOpIS12_S15_dSV_EENS1G_18SharedLoadIteratorINS1N_18CompactedThreadMapEdLi8EEENS1F_6thread17LinearCombinationIdLi1EddLNS1Z_9ScaleType4KindE0ELNS_15FloatRoundStyleE2EdEENSB_ILi0ELi4EEELi1ELi1EEENS4_30GemmIdentityThreadblockSwizzleILi1EEELNS_8FillModeE1EEEEEvNT_6ParamsE)
        /*0068*/ 	.short	0x0380
        /*006a*/ 	.short	0x0170


	//----- nvinfo : EIATTR_SW_WAR
	.align		4
.L_32:
        /*006c*/ 	.byte	0x04, 0x36
        /*006e*/ 	.short	(.L_34 - .L_33)
.L_33:
        /*0070*/ 	.word	0x00000008
.L_34:


//--------------------- .nv.callgraph             --------------------------
	.section	.nv.callgraph,"",@"SHT_CUDA_CALLGRAPH"
	.align	4
	.sectionentsize	8
	.align		4
        /*0000*/ 	.word	0x00000000
	.align		4
        /*0004*/ 	.word	0xffffffff
	.align		4
        /*0008*/ 	.word	0x00000000
	.align		4
        /*000c*/ 	.word	0xfffffffe
	.align		4
        /*0010*/ 	.word	0x00000000
	.align		4
        /*0014*/ 	.word	0xfffffffd
	.align		4
        /*0018*/ 	.word	0x00000000
	.align		4
        /*001c*/ 	.word	0xfffffffc


//--------------------- .nv.constant4             --------------------------
	.section	.nv.constant4,"a",@progbits
	.align	8
	.align		8
.nv.constant4:
        /*0000*/ 	.dword	_ZN39_INTERNAL_d22f40fe_4_k_cu_79f8bde8_27054cuda3std3__45__cpo5beginE
	.align		8
        /*0008*/ 	.dword	_ZN39_INTERNAL_d22f40fe_4_k_cu_79f8bde8_27054cuda3std3__45__cpo3endE
	.align		8
        /*0010*/ 	.dword	_ZN39_INTERNAL_d22f40fe_4_k_cu_79f8bde8_27054cuda3std3__45__cpo6cbeginE
	.align		8
        /*0018*/ 	.dword	_ZN39_INTERNAL_d22f40fe_4_k_cu_79f8bde8_27054cuda3std3__45__cpo4cendE
	.align		8
        /*0020*/ 	.dword	_ZN39_INTERNAL_d22f40fe_4_k_cu_79f8bde8_27054cuda3std3__441_GLOBAL__N__d22f40fe_4_k_cu_79f8bde8_27056ignoreE
	.align		8
        /*0028*/ 	.dword	_ZN39_INTERNAL_d22f40fe_4_k_cu_79f8bde8_27054cuda3std3__419piecewise_constructE
	.align		8
        /*0030*/ 	.dword	_ZN39_INTERNAL_d22f40fe_4_k_cu_79f8bde8_27054cuda3std3__48in_placeE
	.align		8
        /*0038*/ 	.dword	_ZN39_INTERNAL_d22f40fe_4_k_cu_79f8bde8_27054cuda3std6ranges3__45__cpo4swapE
	.align		8
        /*0040*/ 	.dword	_ZN39_INTERNAL_d22f40fe_4_k_cu_79f8bde8_27054cuda3std6ranges3__45__cpo9iter_moveE
	.align		8
        /*0048*/ 	.dword	_ZN39_INTERNAL_d22f40fe_4_k_cu_79f8bde8_27054cute7productE
	.align		8
        /*0050*/ 	.dword	_ZN39_INTERNAL_d22f40fe_4_k_cu_79f8bde8_27054cute1_E


//--------------------- .text._ZN7cutlass6KernelINS_4gemm6kernel14RankKUniversalINS1_11threadblock13MmaMultistageINS1_9GemmShapeILi32ELi32ELi16EEENS_9transform11threadblock28PredicatedTileAccessIteratorINS_11MatrixShapeILi32ELi16EEEdNS_6layout11ColumnMajorELi1ENS8_31PitchLinearWarpStripedThreadMapINS_16PitchLinearShapeILi32ELi16EEELi128ENSG_ILi16ELi2EEELi1EEENS_5ArrayIdLi1ELb1EEELb0ENSD_9NoPermuteEEENS9_25RegularTileAccessIteratorISC_dNSD_43ColumnMajorTensorOpMultiplicandCongruous64bELi1ESJ_Li8EEELNS_4arch14CacheOperation4KindE0ENSA_INSB_ILi16ELi32EEEdNSD_8RowMajorELi0ESJ_SL_Lb0ESM_EENSO_ISU_dNSD_40RowMajorTensorOpMultiplicandCongruous64bELi0ESJ_Li8EEELST_0EdSV_NS4_9MmaPolicyINS1_4warp11MmaTensorOpINS6_ILi16ELi16ELi16EEEdSP_dSX_dSV_NS10_17MmaTensorOpPolicyINSR_3MmaINS6_ILi8ELi8ELi4EEELi32EdSV_dSE_dSV_NSR_13OpMultiplyAddEEENSB_ILi1ELi1EEEEELi1ELb0EbEENSB_ILi0ELi0EEES1B_Li1EEELi3ELNS1_23SharedMemoryClearOptionE0EbEENS_8epilogue11threadblock8EpilogueIS7_S1A_Li1ENS1G_27PredicatedTileIteratorBlas3INS1G_26OutputTileOptimalThreadMapINS1G_15OutputTileShapeILi32ELi8ELi2ELi1ELi1EEENS1K_ILi1ELi2ELi1ELi1ELi2EEELi128ELi1ELi64EEEdLNS_8BlasModeE1EEENS1F_4warp24FragmentIteratorTensorOpIS12_S15_dNSK_IdLi2ELb1EEESV_EENS1Q_20TileIteratorTensorOpIS12_S15_dSV_EENS1G_18SharedLoadIteratorINS1N_18CompactedThreadMapEdLi8EEENS1F_6thread17LinearCombinationIdLi1EddLNS1Z_9ScaleType4KindE0ELNS_15FloatRoundStyleE2EdEENSB_ILi0ELi4EEELi1ELi1EEENS4_30GemmIdentityThreadblockSwizzleILi1EEELNS_8FillModeE1EEEEEvNT_6ParamsE --------------------------
	.section	.text._ZN7cutlass6KernelINS_4gemm6kernel14RankKUniversalINS1_11threadblock13MmaMultistageINS1_9GemmShapeILi32ELi32ELi16EEENS_9transform11threadblock28PredicatedTileAccessIteratorINS_11MatrixShapeILi32ELi16EEEdNS_6layout11ColumnMajorELi1ENS8_31PitchLinearWarpStripedThreadMapINS_16PitchLinearShapeILi32ELi16EEELi128ENSG_ILi16ELi2EEELi1EEENS_5ArrayIdLi1ELb1EEELb0ENSD_9NoPermuteEEENS9_25RegularTileAccessIteratorISC_dNSD_43ColumnMajorTensorOpMultiplicandCongruous64bELi1ESJ_Li8EEELNS_4arch14CacheOperation4KindE0ENSA_INSB_ILi16ELi32EEEdNSD_8RowMajorELi0ESJ_SL_Lb0ESM_EENSO_ISU_dNSD_40RowMajorTensorOpMultiplicandCongruous64bELi0ESJ_Li8EEELST_0EdSV_NS4_9MmaPolicyINS1_4warp11MmaTensorOpINS6_ILi16ELi16ELi16EEEdSP_dSX_dSV_NS10_17MmaTensorOpPolicyINSR_3MmaINS6_ILi8ELi8ELi4EEELi32EdSV_dSE_dSV_NSR_13OpMultiplyAddEEENSB_ILi1ELi1EEEEELi1ELb0EbEENSB_ILi0ELi0EEES1B_Li1EEELi3ELNS1_23SharedMemoryClearOptionE0EbEENS_8epilogue11threadblock8EpilogueIS7_S1A_Li1ENS1G_27PredicatedTileIteratorBlas3INS1G_26OutputTileOptimalThreadMapINS1G_15OutputTileShapeILi32ELi8ELi2ELi1ELi1EEENS1K_ILi1ELi2ELi1ELi1ELi2EEELi128ELi1ELi64EEEdLNS_8BlasModeE1EEENS1F_4warp24FragmentIteratorTensorOpIS12_S15_dNSK_IdLi2ELb1EEESV_EENS1Q_20TileIteratorTensorOpIS12_S15_dSV_EENS1G_18SharedLoadIteratorINS1N_18CompactedThreadMapEdLi8EEENS1F_6thread17LinearCombinationIdLi1EddLNS1Z_9ScaleType4KindE0ELNS_15FloatRoundStyleE2EdEENSB_ILi0ELi4EEELi1ELi1EEENS4_30GemmIdentityThreadblockSwizzleILi1EEELNS_8FillModeE1EEEEEvNT_6ParamsE,"ax",@progbits
	.align	128
.text._ZN7cutlass6KernelINS_4gemm6kernel14RankKUniversalINS1_11threadblock13MmaMultistageINS1_9GemmShapeILi32ELi32ELi16EEENS_9transform11threadblock28PredicatedTileAccessIteratorINS_11MatrixShapeILi32ELi16EEEdNS_6layout11ColumnMajorELi1ENS8_31PitchLinearWarpStripedThreadMapINS_16PitchLinearShapeILi32ELi16EEELi128ENSG_ILi16ELi2EEELi1EEENS_5ArrayIdLi1ELb1EEELb0ENSD_9NoPermuteEEENS9_25RegularTileAccessIteratorISC_dNSD_43ColumnMajorTensorOpMultiplicandCongruous64bELi1ESJ_Li8EEELNS_4arch14CacheOperation4KindE0ENSA_INSB_ILi16ELi32EEEdNSD_8RowMajorELi0ESJ_SL_Lb0ESM_EENSO_ISU_dNSD_40RowMajorTensorOpMultiplicandCongruous64bELi0ESJ_Li8EEELST_0EdSV_NS4_9MmaPolicyINS1_4warp11MmaTensorOpINS6_ILi16ELi16ELi16EEEdSP_dSX_dSV_NS10_17MmaTensorOpPolicyINSR_3MmaINS6_ILi8ELi8ELi4EEELi32EdSV_dSE_dSV_NSR_13OpMultiplyAddEEENSB_ILi1ELi1EEEEELi1ELb0EbEENSB_ILi0ELi0EEES1B_Li1EEELi3ELNS1_23SharedMemoryClearOptionE0EbEENS_8epilogue11threadblock8EpilogueIS7_S1A_Li1ENS1G_27PredicatedTileIteratorBlas3INS1G_26OutputTileOptimalThreadMapINS1G_15OutputTileShapeILi32ELi8ELi2ELi1ELi1EEENS1K_ILi1ELi2ELi1ELi1ELi2EEELi128ELi1ELi64EEEdLNS_8BlasModeE1EEENS1F_4warp24FragmentIteratorTensorOpIS12_S15_dNSK_IdLi2ELb1EEESV_EENS1Q_20TileIteratorTensorOpIS12_S15_dSV_EENS1G_18SharedLoadIteratorINS1N_18CompactedThreadMapEdLi8EEENS1F_6thread17LinearCombinationIdLi1EddLNS1Z_9ScaleType4KindE0ELNS_15FloatRoundStyleE2EdEENSB_ILi0ELi4EEELi1ELi1EEENS4_30GemmIdentityThreadblockSwizzleILi1EEELNS_8FillModeE1EEEEEvNT_6ParamsE:
        .type           _ZN7cutlass6KernelINS_4gemm6kernel14RankKUniversalINS1_11threadblock13MmaMultistageINS1_9GemmShapeILi32ELi32ELi16EEENS_9transform11threadblock28PredicatedTileAccessIteratorINS_11MatrixShapeILi32ELi16EEEdNS_6layout11ColumnMajorELi1ENS8_31PitchLinearWarpStripedThreadMapINS_16PitchLinearShapeILi32ELi16EEELi128ENSG_ILi16ELi2EEELi1EEENS_5ArrayIdLi1ELb1EEELb0ENSD_9NoPermuteEEENS9_25RegularTileAccessIteratorISC_dNSD_43ColumnMajorTensorOpMultiplicandCongruous64bELi1ESJ_Li8EEELNS_4arch14CacheOperation4KindE0ENSA_INSB_ILi16ELi32EEEdNSD_8RowMajorELi0ESJ_SL_Lb0ESM_EENSO_ISU_dNSD_40RowMajorTensorOpMultiplicandCongruous64bELi0ESJ_Li8EEELST_0EdSV_NS4_9MmaPolicyINS1_4warp11MmaTensorOpINS6_ILi16ELi16ELi16EEEdSP_dSX_dSV_NS10_17MmaTensorOpPolicyINSR_3MmaINS6_ILi8ELi8ELi4EEELi32EdSV_dSE_dSV_NSR_13OpMultiplyAddEEENSB_ILi1ELi1EEEEELi1ELb0EbEENSB_ILi0ELi0EEES1B_Li1EEELi3ELNS1_23SharedMemoryClearOptionE0EbEENS_8epilogue11threadblock8EpilogueIS7_S1A_Li1ENS1G_27PredicatedTileIteratorBlas3INS1G_26OutputTileOptimalThreadMapINS1G_15OutputTileShapeILi32ELi8ELi2ELi1ELi1EEENS1K_ILi1ELi2ELi1ELi1ELi2EEELi128ELi1ELi64EEEdLNS_8BlasModeE1EEENS1F_4warp24FragmentIteratorTensorOpIS12_S15_dNSK_IdLi2ELb1EEESV_EENS1Q_20TileIteratorTensorOpIS12_S15_dSV_EENS1G_18SharedLoadIteratorINS1N_18CompactedThreadMapEdLi8EEENS1F_6thread17LinearCombinationIdLi1EddLNS1Z_9ScaleType4KindE0ELNS_15FloatRoundStyleE2EdEENSB_ILi0ELi4EEELi1ELi1EEENS4_30GemmIdentityThreadblockSwizzleILi1EEELNS_8FillModeE1EEEEEvNT_6ParamsE,@function
        .size           _ZN7cutlass6KernelINS_4gemm6kernel14RankKUniversalINS1_11threadblock13MmaMultistageINS1_9GemmShapeILi32ELi32ELi16EEENS_9transform11threadblock28PredicatedTileAccessIteratorINS_11MatrixShapeILi32ELi16EEEdNS_6layout11ColumnMajorELi1ENS8_31PitchLinearWarpStripedThreadMapINS_16PitchLinearShapeILi32ELi16EEELi128ENSG_ILi16ELi2EEELi1EEENS_5ArrayIdLi1ELb1EEELb0ENSD_9NoPermuteEEENS9_25RegularTileAccessIteratorISC_dNSD_43ColumnMajorTensorOpMultiplicandCongruous64bELi1ESJ_Li8EEELNS_4arch14CacheOperation4KindE0ENSA_INSB_ILi16ELi32EEEdNSD_8RowMajorELi0ESJ_SL_Lb0ESM_EENSO_ISU_dNSD_40RowMajorTensorOpMultiplicandCongruous64bELi0ESJ_Li8EEELST_0EdSV_NS4_9MmaPolicyINS1_4warp11MmaTensorOpINS6_ILi16ELi16ELi16EEEdSP_dSX_dSV_NS10_17MmaTensorOpPolicyINSR_3MmaINS6_ILi8ELi8ELi4EEELi32EdSV_dSE_dSV_NSR_13OpMultiplyAddEEENSB_ILi1ELi1EEEEELi1ELb0EbEENSB_ILi0ELi0EEES1B_Li1EEELi3ELNS1_23SharedMemoryClearOptionE0EbEENS_8epilogue11threadblock8EpilogueIS7_S1A_Li1ENS1G_27PredicatedTileIteratorBlas3INS1G_26OutputTileOptimalThreadMapINS1G_15OutputTileShapeILi32ELi8ELi2ELi1ELi1EEENS1K_ILi1ELi2ELi1ELi1ELi2EEELi128ELi1ELi64EEEdLNS_8BlasModeE1EEENS1F_4warp24FragmentIteratorTensorOpIS12_S15_dNSK_IdLi2ELb1EEESV_EENS1Q_20TileIteratorTensorOpIS12_S15_dSV_EENS1G_18SharedLoadIteratorINS1N_18CompactedThreadMapEdLi8EEENS1F_6thread17LinearCombinationIdLi1EddLNS1Z_9ScaleType4KindE0ELNS_15FloatRoundStyleE2EdEENSB_ILi0ELi4EEELi1ELi1EEENS4_30GemmIdentityThreadblockSwizzleILi1EEELNS_8FillModeE1EEEEEvNT_6ParamsE,(.L_x_107 - _ZN7cutlass6KernelINS_4gemm6kernel14RankKUniversalINS1_11threadblock13MmaMultistageINS1_9GemmShapeILi32ELi32ELi16EEENS_9transform11threadblock28PredicatedTileAccessIteratorINS_11MatrixShapeILi32ELi16EEEdNS_6layout11ColumnMajorELi1ENS8_31PitchLinearWarpStripedThreadMapINS_16PitchLinearShapeILi32ELi16EEELi128ENSG_ILi16ELi2EEELi1EEENS_5ArrayIdLi1ELb1EEELb0ENSD_9NoPermuteEEENS9_25RegularTileAccessIteratorISC_dNSD_43ColumnMajorTensorOpMultiplicandCongruous64bELi1ESJ_Li8EEELNS_4arch14CacheOperation4KindE0ENSA_INSB_ILi16ELi32EEEdNSD_8RowMajorELi0ESJ_SL_Lb0ESM_EENSO_ISU_dNSD_40RowMajorTensorOpMultiplicandCongruous64bELi0ESJ_Li8EEELST_0EdSV_NS4_9MmaPolicyINS1_4warp11MmaTensorOpINS6_ILi16ELi16ELi16EEEdSP_dSX_dSV_NS10_17MmaTensorOpPolicyINSR_3MmaINS6_ILi8ELi8ELi4EEELi32EdSV_dSE_dSV_NSR_13OpMultiplyAddEEENSB_ILi1ELi1EEEEELi1ELb0EbEENSB_ILi0ELi0EEES1B_Li1EEELi3ELNS1_23SharedMemoryClearOptionE0EbEENS_8epilogue11threadblock8EpilogueIS7_S1A_Li1ENS1G_27PredicatedTileIteratorBlas3INS1G_26OutputTileOptimalThreadMapINS1G_15OutputTileShapeILi32ELi8ELi2ELi1ELi1EEENS1K_ILi1ELi2ELi1ELi1ELi2EEELi128ELi1ELi64EEEdLNS_8BlasModeE1EEENS1F_4warp24FragmentIteratorTensorOpIS12_S15_dNSK_IdLi2ELb1EEESV_EENS1Q_20TileIteratorTensorOpIS12_S15_dSV_EENS1G_18SharedLoadIteratorINS1N_18CompactedThreadMapEdLi8EEENS1F_6thread17LinearCombinationIdLi1EddLNS1Z_9ScaleType4KindE0ELNS_15FloatRoundStyleE2EdEENSB_ILi0ELi4EEELi1ELi1EEENS4_30GemmIdentityThreadblockSwizzleILi1EEELNS_8FillModeE1EEEEEvNT_6ParamsE)
        .other          _ZN7cutlass6KernelINS_4gemm6kernel14RankKUniversalINS1_11threadblock13MmaMultistageINS1_9GemmShapeILi32ELi32ELi16EEENS_9transform11threadblock28PredicatedTileAccessIteratorINS_11MatrixShapeILi32ELi16EEEdNS_6layout11ColumnMajorELi1ENS8_31PitchLinearWarpStripedThreadMapINS_16PitchLinearShapeILi32ELi16EEELi128ENSG_ILi16ELi2EEELi1EEENS_5ArrayIdLi1ELb1EEELb0ENSD_9NoPermuteEEENS9_25RegularTileAccessIteratorISC_dNSD_43ColumnMajorTensorOpMultiplicandCongruous64bELi1ESJ_Li8EEELNS_4arch14CacheOperation4KindE0ENSA_INSB_ILi16ELi32EEEdNSD_8RowMajorELi0ESJ_SL_Lb0ESM_EENSO_ISU_dNSD_40RowMajorTensorOpMultiplicandCongruous64bELi0ESJ_Li8EEELST_0EdSV_NS4_9MmaPolicyINS1_4warp11MmaTensorOpINS6_ILi16ELi16ELi16EEEdSP_dSX_dSV_NS10_17MmaTensorOpPolicyINSR_3MmaINS6_ILi8ELi8ELi4EEELi32EdSV_dSE_dSV_NSR_13OpMultiplyAddEEENSB_ILi1ELi1EEEEELi1ELb0EbEENSB_ILi0ELi0EEES1B_Li1EEELi3ELNS1_23SharedMemoryClearOptionE0EbEENS_8epilogue11threadblock8EpilogueIS7_S1A_Li1ENS1G_27PredicatedTileIteratorBlas3INS1G_26OutputTileOptimalThreadMapINS1G_15OutputTileShapeILi32ELi8ELi2ELi1ELi1EEENS1K_ILi1ELi2ELi1ELi1ELi2EEELi128ELi1ELi64EEEdLNS_8BlasModeE1EEENS1F_4warp24FragmentIteratorTensorOpIS12_S15_dNSK_IdLi2ELb1EEESV_EENS1Q_20TileIteratorTensorOpIS12_S15_dSV_EENS1G_18SharedLoadIteratorINS1N_18CompactedThreadMapEdLi8EEENS1F_6thread17LinearCombinationIdLi1EddLNS1Z_9ScaleType4KindE0ELNS_15FloatRoundStyleE2EdEENSB_ILi0ELi4EEELi1ELi1EEENS4_30GemmIdentityThreadblockSwizzleILi1EEELNS_8FillModeE1EEEEEvNT_6ParamsE,@"STO_CUDA_ENTRY STV_DEFAULT"
_ZN7cutlass6KernelINS_4gemm6kernel14RankKUniversalINS1_11threadblock13MmaMultistageINS1_9GemmShapeILi32ELi32ELi16EEENS_9transform11threadblock28PredicatedTileAccessIteratorINS_11MatrixShapeILi32ELi16EEEdNS_6layout11ColumnMajorELi1ENS8_31PitchLinearWarpStripedThreadMapINS_16PitchLinearShapeILi32ELi16EEELi128ENSG_ILi16ELi2EEELi1EEENS_5ArrayIdLi1ELb1EEELb0ENSD_9NoPermuteEEENS9_25RegularTileAccessIteratorISC_dNSD_43ColumnMajorTensorOpMultiplicandCongruous64bELi1ESJ_Li8EEELNS_4arch14CacheOperation4KindE0ENSA_INSB_ILi16ELi32EEEdNSD_8RowMajorELi0ESJ_SL_Lb0ESM_EENSO_ISU_dNSD_40RowMajorTensorOpMultiplicandCongruous64bELi0ESJ_Li8EEELST_0EdSV_NS4_9MmaPolicyINS1_4warp11MmaTensorOpINS6_ILi16ELi16ELi16EEEdSP_dSX_dSV_NS10_17MmaTensorOpPolicyINSR_3MmaINS6_ILi8ELi8ELi4EEELi32EdSV_dSE_dSV_NSR_13OpMultiplyAddEEENSB_ILi1ELi1EEEEELi1ELb0EbEENSB_ILi0ELi0EEES1B_Li1EEELi3ELNS1_23SharedMemoryClearOptionE0EbEENS_8epilogue11threadblock8EpilogueIS7_S1A_Li1ENS1G_27PredicatedTileIteratorBlas3INS1G_26OutputTileOptimalThreadMapINS1G_15OutputTileShapeILi32ELi8ELi2ELi1ELi1EEENS1K_ILi1ELi2ELi1ELi1ELi2EEELi128ELi1ELi64EEEdLNS_8BlasModeE1EEENS1F_4warp24FragmentIteratorTensorOpIS12_S15_dNSK_IdLi2ELb1EEESV_EENS1Q_20TileIteratorTensorOpIS12_S15_dSV_EENS1G_18SharedLoadIteratorINS1N_18CompactedThreadMapEdLi8EEENS1F_6thread17LinearCombinationIdLi1EddLNS1Z_9ScaleType4KindE0ELNS_15FloatRoundStyleE2EdEENSB_ILi0ELi4EEELi1ELi1EEENS4_30GemmIdentityThreadblockSwizzleILi1EEELNS_8FillModeE1EEEEEvNT_6ParamsE:
[----:B------:R-:W-:Y:S08]  /*0000*/  LDC R1, c[0x0][0x37c] ;  /* 0x0000df00ff017b82 */ /* 0x000ff00000000800 */
[----:B------:R-:W1:Y:S01]  /*0010*/  LDC.64 R4, c[0x0][0x468] ;  /* 0x00011a00ff047b82 */ /* 0x000e620000000a00 */
[----:B------:R-:W2:Y:S01]  /*0020*/  LDCU UR7, c[0x0][0x398] ;  /* 0x00007300ff0777ac */ /* 0x000ea20008000800 */
[----:B------:R-:W3:Y:S06]  /*0030*/  LDCU.U8 UR6, c[0x0][0x4e8] ;  /* 0x00009d00ff0677ac */ /* 0x000eec0008000000 */
[----:B------:R-:W4:Y:S01]  /*0040*/  LDC.64 R2, c[0x0][0x460] ;  /* 0x00011800ff027b82 */ /* 0x000f220000000a00 */
[----:B------:R-:W3:Y:S01]  /*0050*/  LDCU UR5, c[0x0][0x38c] ;  /* 0x00007180ff0577ac */ /* 0x000ee20008000800 */
[----:B------:R-:W3:Y:S06]  /*0060*/  LDCU UR4, c[0x0][0x390] ;  /* 0x00007200ff0477ac */ /* 0x000eec0008000800 */
[----:B------:R-:W3:Y:S01]  /*0070*/  S2UR UR9, SR_CTAID.X ;  /* 0x00000000000979c3 */ /* 0x000ee20000002500 */
[----:B------:R-:W-:-:S02]  /*0080*/  UMOV UR10, 0xffffffff ;  /* 0xffffffff000a7882 */ /* 0x000fc40000000000 */
[----:B--2---:R-:W-:-:S05]  /*0090*/  USHF.L.U32 UR10, UR10, UR7, URZ ;  /* 0x000000070a0a7299 */ /* 0x004fca00080006ff */
[----:B------:R-:W2:Y:S01]  /*00a0*/  S2UR UR8, SR_CTAID.Y ;  /* 0x00000000000879c3 */ /* 0x000ea20000002600 */
[----:B-1----:R-:W-:-:S06]  /*00b0*/  DSETP.NEU.AND P0, PT, R4, 1, PT ;  /* 0x3ff000000400742a */ /* 0x002fcc0003f0d000 */
[----:B----4-:R-:W-:Y:S01]  /*00c0*/  DSETP.EQ.AND P0, PT, R2, RZ, !P0 ;  /* 0x000000ff0200722a */ /* 0x010fe20004702000 */
[----:B---3--:R-:W-:Y:S02]  /*00d0*/  USHF.R.U32.HI UR21, URZ, UR7, UR9 ;  /* 0x00000007ff157299 */ /* 0x008fe40008011609 */
[----:B------:R-:W-:-:S11]  /*00e0*/  ULOP3.LUT UR10, UR9, UR10, URZ, 0x30, !UPT ;  /* 0x0000000a090a7292 */ /* 0x000fd6000f8e30ff */
[----:B------:R-:W-:Y:S01]  /*00f0*/  VOTEU.ANY UP0, P0 ;  /* 0x0000000000ff7886 */ /* 0x000fe20000000100 */
[----:B------:R-:W-:Y:S02]  /*0100*/  UISETP.NE.AND UP0, UPT, UR6, URZ, UP0 ;  /* 0x000000ff0600728c */ /* 0x000fe40008705270 */
[----:B--2---:R-:W-:Y:S02]  /*0110*/  USHF.L.U32 UR8, UR8, UR7, URZ ;  /* 0x0000000708087299 */ /* 0x004fe400080006ff */
[----:B------:R-:W-:Y:S02]  /*0120*/  UISETP.GE.OR UP0, UPT, UR21, UR5, UP0 ;  /* 0x000000051500728c */ /* 0x000fe40008706670 */
[----:B------:R-:W-:-:S04]  /*0130*/  UIADD3 UR20, UPT, UPT, UR8, UR10, URZ ;  /* 0x0000000a08147290 */ /* 0x000fc8000fffe0ff */
[----:B------:R-:W-:-:S06]  /*0140*/  UISETP.GE.OR UP0, UPT, UR20, UR4, UP0 ;  /* 0x000000041400728c */ /* 0x000fcc0008706670 */
[----:B------:R-:W-:-:S13]  /*0150*/  PLOP3.LUT P0, PT, PT, PT, UP0, 0x80, 0x8 ;  /* 0x000000000008781c */ /* 0x000fda0003f0f008 */
[----:B------:R-:W-:Y:S05]  /*0160*/  @P0 EXIT ;  /* 0x000000000000094d */ /* 0x000fea0003800000 */
[----:B------:R-:W-:Y:S02]  /*0170*/  USHF.L.U32 UR14, UR21, 0x5, URZ ;  /* 0x00000005150e7899 */ /* 0x000fe400080006ff */
[----:B------:R-:W-:Y:S02]  /*0180*/  USHF.L.U32 UR15, UR20, 0x5, URZ ;  /* 0x00000005140f7899 */ /* 0x000fe400080006ff */
[----:B------:R-:W-:-:S04]  /*0190*/  UIADD3 UR4, UPT, UPT, UR14, 0x20, URZ ;  /* 0x000000200e047890 */ /* 0x000fc8000fffe0ff */
[----:B------:R-:W-:-:S06]  /*01a0*/  UISETP.GT.AND UP0, UPT, UR4, UR15, UPT ;  /* 0x0000000f0400728c */ /* 0x000fcc000bf04270 */
[----:B------:R-:W-:-:S13]  /*01b0*/  PLOP3.LUT P0, PT, PT, PT, UP0, 0x80, 0x8 ;  /* 0x000000000008781c */ /* 0x000fda0003f0f008 */
[----:B------:R-:W-:Y:S05]  /*01c0*/  @!P0 EXIT ;  /* 0x000000000000894d */ /* 0x000fea0003800000 */
[----:B------:R-:W1:Y:S01]  /*01d0*/  LDCU UR9, c[0x0][0x490] ;  /* 0x00009200ff0977ac */ /* 0x000e620008000800 */
[----:B------:R-:W2:Y:S01]  /*01e0*/  S2UR UR12, SR_CTAID.Z ;  /* 0x00000000000c79c3 */ /* 0x000ea20000002700 */
[----:B------:R-:W3:Y:S01]  /*01f0*/  LDCU UR8, c[0x0][0x388] ;  /* 0x00007100ff0877ac */ /* 0x000ee20008000800 */
[----:B------:R-:W4:Y:S01]  /*0200*/  LDCU.64 UR6, c[0x0][0x4a0] ;  /* 0x00009400ff0677ac */ /* 0x000f220008000a00 */
[----:B------:R-:W4:Y:S01]  /*0210*/  LDCU.64 UR4, c[0x0][0x4a8] ;  /* 0x00009500ff0477ac */ /* 0x000f220008000a00 */
[----:B------:R-:W2:Y:S01]  /*0220*/  LDCU.64 UR16, c[0x0][0x358] ;  /* 0x00006b00ff1077ac */ /* 0x000ea20008000a00 */
[----:B-1----:R-:W-:Y:S01]  /*0230*/  UISETP.GT.U32.AND UP0, UPT, UR9, 0x1, UPT ;  /* 0x000000010900788c */ /* 0x002fe2000bf04070 */
[----:B---3--:R-:W-:Y:S01]  /*0240*/  MOV R10, UR8 ;  /* 0x00000008000a7c02 */ /* 0x008fe20008000f00 */
[----:B------:R-:W-:Y:S01]  /*0250*/  UIADD3 UR13, UPT, UPT, UR15, 0x20, URZ ;  /* 0x000000200f0d7890 */ /* 0x000fe2000fffe0ff */
[----:B----4-:R-:W-:Y:S01]  /*0260*/  MOV R2, UR6 ;  /* 0x0000000600027c02 */ /* 0x010fe20008000f00 */
[----:B------:R-:W-:Y:S01]  /*0270*/  IMAD.U32 R3, RZ, RZ, UR7 ;  /* 0x00000007ff037e24 */ /* 0x000fe2000f8e00ff */
[----:B------:R-:W-:Y:S01]  /*0280*/  MOV R4, UR4 ;  /* 0x0000000400047c02 */ /* 0x000fe20008000f00 */
[----:B------:R-:W-:-:S03]  /*0290*/  IMAD.U32 R5, RZ, RZ, UR5 ;  /* 0x00000005ff057e24 */ /* 0x000fc6000f8e00ff */
[----:B--2---:R-:W-:Y:S05]  /*02a0*/  BRA.U UP0, `(.L_x_0) ;  /* 0x0000000100207547 */ /* 0x004fea000b800000 */
[----:B------:R-:W1:Y:S01]  /*02b0*/  LDC R0, c[0x0][0x394] ;  /* 0x0000e500ff007b82 */ /* 0x000e620000000800 */
[----:B------:R-:W-:-:S07]  /*02c0*/  UIADD3 UR4, UPT, UPT, UR12, 0x1, URZ ;  /* 0x000000010c047890 */ /* 0x000fce000fffe0ff */
[----:B------:R-:W2:Y:S01]  /*02d0*/  LDC R10, c[0x0][0x498] ;  /* 0x00012600ff0a7b82 */ /* 0x000ea20000000800 */
[----:B-1----:R-:W-:Y:S01]  /*02e0*/  ISETP.LE.AND P0, PT, R0, UR4, PT ;  /* 0x0000000400007c0c */ /* 0x002fe2000bf03270 */
[----:B--2---:R-:W-:-:S05]  /*02f0*/  IMAD R14, R10, UR12, RZ ;  /* 0x0000000c0a0e7c24 */ /* 0x004fca000f8e02ff */
[----:B------:R-:W-:-:S07]  /*0300*/  IADD3 R10, PT, PT, R14, R10, RZ ;  /* 0x0000000a0e0a7210 */ /* 0x000fce0007ffe0ff */
[----:B------:R-:W1:Y:S01]  /*0310*/  @P0 LDC R10, c[0x0][0x388] ;  /* 0x0000e200ff0a0b82 */ /* 0x000e620000000800 */
[----:B------:R-:W-:Y:S05]  /*0320*/  BRA `(.L_x_1) ;  /* 0x00000000006c7947 */ /* 0x000fea0003800000 */
.L_x_0:
[----:B------:R-:W-:Y:S01]  /*0330*/  UISETP.NE.AND UP0, UPT, UR9, 0x3, UPT ;  /* 0x000000030900788c */ /* 0x000fe2000bf05270 */
[----:B------:R-:W-:-:S08]  /*0340*/  MOV R14, RZ ;  /* 0x000000ff000e7202 */ /* 0x000fd00000000f00 */
[----:B------:R-:W-:Y:S05]  /*0350*/  BRA.U !UP0, `(.L_x_2) ;  /* 0x00000001083c7547 */ /* 0x000fea000b800000 */
[----:B------:R-:W-:-:S09]  /*0360*/  UISETP.NE.AND UP0, UPT, UR9, 0x2, UPT ;  /* 0x000000020900788c */ /* 0x000fd2000bf05270 */
[----:B------:R-:W-:Y:S05]  /*0370*/  BRA.U UP0, `(.L_x_1) ;  /* 0x0000000100587547 */ /* 0x000fea000b800000 */
[----:B------:R-:W1:Y:S08]  /*0380*/  LDC.64 R8, c[0x0][0x4c0] ;  /* 0x00013000ff087b82 */ /* 0x000e700000000a00 */
[----:B------:R-:W2:Y:S08]  /*0390*/  LDC.64 R2, c[0x0][0x4c8] ;  /* 0x00013200ff027b82 */ /* 0x000eb00000000a00 */
[----:B------:R-:W3:Y:S08]  /*03a0*/  LDC.64 R6, c[0x0][0x4a0] ;  /* 0x00012800ff067b82 */ /* 0x000ef00000000a00 */
[----:B------:R-:W4:Y:S01]  /*03b0*/  LDC.64 R4, c[0x0][0x4a8] ;  /* 0x00012a00ff047b82 */ /* 0x000f220000000a00 */
[----:B-1----:R-:W-:-:S04]  /*03c0*/  IMAD.WIDE.U32 R16, R8, UR12, RZ ;  /* 0x0000000c08107c25 */ /* 0x002fc8000f8e00ff */
[----:B------:R-:W-:Y:S02]  /*03d0*/  IMAD R9, R9, UR12, R17 ;  /* 0x0000000c09097c24 */ /* 0x000fe4000f8e0211 */
[----:B--2---:R-:W-:-:S04]  /*03e0*/  IMAD.WIDE.U32 R12, R2, UR12, RZ ;  /* 0x0000000c020c7c25 */ /* 0x004fc8000f8e00ff */
[----:B------:R-:W-:Y:S01]  /*03f0*/  IMAD R0, R3, UR12, R13 ;  /* 0x0000000c03007c24 */ /* 0x000fe2000f8e020d */
[----:B---3--:R-:W-:-:S04]  /*0400*/  LEA R2, P1, R16, R6, 0x3 ;  /* 0x0000000610027211 */ /* 0x008fc800078218ff */
[----:B------:R-:W-:Y:S02]  /*0410*/  LEA.HI.X R3, R16, R7, R9, 0x3, P1 ;  /* 0x0000000710037211 */ /* 0x000fe400008f1c09 */
[----:B----4-:R-:W-:-:S04]  /*0420*/  LEA R4, P0, R12, R4, 0x3 ;  /* 0x000000040c047211 */ /* 0x010fc800078018ff */
[----:B------:R-:W-:Y:S01]  /*0430*/  LEA.HI.X R5, R12, R5, R0, 0x3, P0 ;  /* 0x000000050c057211 */ /* 0x000fe200000f1c00 */
[----:B------:R-:W-:Y:S08]  /*0440*/  BRA `(.L_x_1) ;  /* 0x0000000000247947 */ /* 0x000ff00003800000 */
.L_x_2:
[----:B------:R-:W1:Y:S02]  /*0450*/  LDCU.128 UR4, c[0x0][0x4a0] ;  /* 0x00009400ff0477ac */ /* 0x000e640008000c00 */
[----:B-1----:R-:W-:Y:S02]  /*0460*/  UIMAD.WIDE.U32 UR4, UR12, 0x8, UR4 ;  /* 0x000000080c0478a5 */ /* 0x002fe4000f8e0004 */
[----:B------:R-:W-:-:S04]  /*0470*/  UIMAD.WIDE.U32 UR6, UR12, 0x8, UR6 ;  /* 0x000000080c0678a5 */ /* 0x000fc8000f8e0006 */
[----:B------:R-:W-:Y:S02]  /*0480*/  IMAD.U32 R2, RZ, RZ, UR4 ;  /* 0x00000004ff027e24 */ /* 0x000fe4000f8e00ff */
[----:B------:R-:W-:Y:S01]  /*0490*/  IMAD.U32 R3, RZ, RZ, UR5 ;  /* 0x00000005ff037e24 */ /* 0x000fe2000f8e00ff */
[----:B------:R-:W-:Y:S02]  /*04a0*/  MOV R4, UR6 ;  /* 0x0000000600047c02 */ /* 0x000fe40008000f00 */
[----:B------:R-:W-:-:S03]  /*04b0*/  MOV R5, UR7 ;  /* 0x0000000700057c02 */ /* 0x000fc60008000f00 */
[----:B------:R-:W4:Y:S04]  /*04c0*/  LDG.E.64 R2, desc[UR16][R2.64] ;  /* 0x0000001002027981 */ /* 0x000f28000c1e1b00 */
[----:B------:R-:W4:Y:S02]  /*04d0*/  LDG.E.64 R4, desc[UR16][R4.64] ;  /* 0x0000001004047981 */ /* 0x000f24000c1e1b00 */
.L_x_1:
[----:B------:R-:W2:Y:S01]  /*04e0*/  S2R R38, SR_TID.X ;  /* 0x0000000000267919 */ /* 0x000ea20000002100 */
[----:B------:R-:W3:Y:S01]  /*04f0*/  LDCU.128 UR8, c[0x0][0x3b0] ;  /* 0x00007600ff0877ac */ /* 0x000ee20008000c00 */
[----:B-1----:R-:W-:Y:S01]  /*0500*/  IMAD.IADD R0, R10, 0x1, -R14 ;  /* 0x000000010a007824 */ /* 0x002fe200078e0a0e */
[----:B------:R-:W1:Y:S03]  /*0510*/  LDCU.128 UR4, c[0x0][0x3d0] ;  /* 0x00007a00ff0477ac */ /* 0x000e660008000c00 */
[C---:B------:R-:W-:Y:S02]  /*0520*/  VIADD R7, R0.reuse, 0xffffffff ;  /* 0xffffffff00077836 */ /* 0x040fe40000000000 */
[----:B------:R-:W-:Y:S01]  /*0530*/  VIADD R8, R0, 0x1e ;  /* 0x0000001e00087836 */ /* 0x000fe20000000000 */
[----:B------:R-:W-:Y:S02]  /*0540*/  BAR.SYNC.DEFER_BLOCKING 0x0 ;  /* 0x0000000000007b1d */ /* 0x000fe40000010000 */
[----:B------:R-:W-:-:S02]  /*0550*/  ISETP.GE.U32.AND P5, PT, R7, 0x10, PT ;  /* 0x000000100700780c */ /* 0x000fc40003fa6070 */
[----:B------:R-:W-:Y:S01]  /*0560*/  ISETP.GE.U32.AND P6, PT, R8, 0x1f, PT ;  /* 0x0000001f0800780c */ /* 0x000fe20003fc6070 */
[----:B---3--:R-:W-:-:S04]  /*0570*/  UIADD3 UR19, UP0, UPT, UR8, -UR10, URZ ;  /* 0x8000000a08137290 */ /* 0x008fc8000ff1e0ff */
[----:B------:R-:W-:Y:S02]  /*0580*/  UIADD3.X UR18, UPT, UPT, UR9, ~UR11, URZ, UP0, !UPT ;  /* 0x8000000b09127290 */ /* 0x000fe400087fe4ff */
[----:B-1----:R-:W-:Y:S01]  /*0590*/  UIADD3 UR22, UP0, UPT, UR4, -UR6, URZ ;  /* 0x8000000604167290 */ /* 0x002fe2000ff1e0ff */
[----:B------:R-:W1:Y:S03]  /*05a0*/  LDCU.64 UR10, c[0x0][0x3c0] ;  /* 0x00007800ff0a77ac */ /* 0x000e660008000a00 */
[----:B------:R-:W-:Y:S01]  /*05b0*/  UIADD3.X UR23, UPT, UPT, UR5, ~UR7, URZ, UP0, !UPT ;  /* 0x8000000705177290 */ /* 0x000fe200087fe4ff */
[--C-:B--2---:R-:W-:Y:S01]  /*05c0*/  SHF.R.U32.HI R13, RZ, 0x5, R38.reuse ;  /* 0x00000005ff0d7819 */ /* 0x104fe20000011626 */
[----:B------:R-:W2:Y:S01]  /*05d0*/  LDCU.64 UR4, c[0x0][0x380] ;  /* 0x00007000ff0477ac */ /* 0x000ea20008000a00 */
[--C-:B------:R-:W-:Y:S01]  /*05e0*/  SHF.R.U32.HI R39, RZ, 0x1, R38.reuse ;  /* 0x00000001ff277819 */ /* 0x100fe20000011626 */
[C---:B------:R-:W-:Y:S01]  /*05f0*/  IMAD.SHL.U32 R7, R38.reuse, 0x4, RZ ;  /* 0x0000000426077824 */ /* 0x040fe200078e00ff */
[----:B------:R-:W-:Y:S01]  /*0600*/  SHF.R.U32.HI R9, RZ, 0x4, R38 ;  /* 0x00000004ff097819 */ /* 0x000fe20000011626 */
[----:B------:R3:W1:Y:S01]  /*0610*/  SHFL.IDX PT, R6, R13, RZ, 0x1f ;  /* 0x00001fff0d067589 */ /* 0x00066200000e0000 */
[----:B------:R-:W-:Y:S01]  /*0620*/  LOP3.LUT R39, R39, 0x3, RZ, 0xc0, !PT ;  /* 0x0000000327277812 */ /* 0x000fe200078ec0ff */
[----:B------:R-:W1:Y:S01]  /*0630*/  LDCU.64 UR6, c[0x0][0x3a0] ;  /* 0x00007400ff0677ac */ /* 0x000e620008000a00 */
[----:B------:R-:W-:-:S02]  /*0640*/  LOP3.LUT R8, R38, 0xf, RZ, 0xc0, !PT ;  /* 0x0000000f26087812 */ /* 0x000fc400078ec0ff */
[----:B------:R-:W-:Y:S01]  /*0650*/  LOP3.LUT R9, R9, 0x1, RZ, 0xc0, !PT ;  /* 0x0000000109097812 */ /* 0x000fe200078ec0ff */
[----:B------:R-:W1:Y:S01]  /*0660*/  LDCU.64 UR8, c[0x0][0x3a8] ;  /* 0x00007500ff0877ac */ /* 0x000e620008000a00 */
[----:B------:R-:W-:Y:S01]  /*0670*/  LOP3.LUT R7, R39, 0x4, R7, 0xf8, !PT ;  /* 0x0000000427077812 */ /* 0x000fe200078ef807 */
[C---:B------:R-:W-:Y:S02]  /*0680*/  VIADD R18, R8.reuse, UR14 ;  /* 0x0000000e08127c36 */ /* 0x040fe40008000000 */
[----:B------:R-:W-:Y:S01]  /*0690*/  VIADD R16, R8, UR15 ;  /* 0x0000000f08107c36 */ /* 0x000fe20008000000 */
[----:B------:R-:W-:Y:S01]  /*06a0*/  LOP3.LUT R7, R7, R9, RZ, 0x3c, !PT ;  /* 0x0000000907077212 */ /* 0x000fe200078e3cff */
[C---:B------:R-:W-:Y:S01]  /*06b0*/  VIADD R11, R18.reuse, 0x10 ;  /* 0x00000010120b7836 */ /* 0x040fe20000000000 */
[----:B------:R-:W-:Y:S02]  /*06c0*/  SHF.R.U32.HI R8, RZ, 0x3, R8 ;  /* 0x00000003ff087819 */ /* 0x000fe40000011608 */
[----:B--2---:R-:W-:-:S02]  /*06d0*/  ISETP.GE.AND P4, PT, R18, UR4, PT ;  /* 0x0000000412007c0c */ /* 0x004fc4000bf86270 */
[----:B------:R-:W-:Y:S01]  /*06e0*/  ISETP.GE.AND P2, PT, R11, UR4, PT ;  /* 0x000000040b007c0c */ /* 0x000fe2000bf46270 */
[----:B------:R-:W-:Y:S01]  /*06f0*/  IMAD R8, R7, 0x2, R8 ;  /* 0x0000000207087824 */ /* 0x000fe200078e0208 */
[----:B------:R-:W-:Y:S01]  /*0700*/  SHF.R.U32.HI R7, RZ, 0x3, R38 ;  /* 0x00000003ff077819 */ /* 0x000fe20000011626 */
[----:B------:R-:W2:Y:S01]  /*0710*/  S2UR UR4, SR_CgaCtaId ;  /* 0x00000000000479c3 */ /* 0x000ea20000008800 */
[----:B------:R-:W-:Y:S01]  /*0720*/  SEL R46, RZ, 0x1, P4 ;  /* 0x00000001ff2e7807 */ /* 0x000fe20002000000 */
[----:B---3--:R-:W-:Y:S01]  /*0730*/  IMAD R13, R13, 0x2, R9 ;  /* 0x000000020d0d7824 */ /* 0x008fe200078e0209 */
[----:B-1----:R-:W-:Y:S01]  /*0740*/  R2UR UR24, R6 ;  /* 0x00000000061872ca */ /* 0x002fe200000e0000 */
[----:B------:R-:W-:Y:S01]  /*0750*/  VIADD R9, R16, 0x10 ;  /* 0x0000001010097836 */ /* 0x000fe20000000000 */
[----:B------:R-:W-:Y:S02]  /*0760*/  SHF.R.S32.HI R6, RZ, 0x1f, R0 ;  /* 0x0000001fff067819 */ /* 0x000fe40000011400 */
[----:B------:R-:W-:Y:S01]  /*0770*/  LOP3.LUT R39, R39, 0x3c, R13, 0xf8, !PT ;  /* 0x0000003c27277812 */ /* 0x000fe200078ef80d */
[----:B------:R-:W-:Y:S01]  /*0780*/  IMAD.IADD R13, R13, 0x1, R14 ;  /* 0x000000010d0d7824 */ /* 0x000fe200078e020e */
[----:B------:R-:W-:-:S02]  /*0790*/  LEA.HI R6, R6, R0, RZ, 0x4 ;  /* 0x0000000006067211 */ /* 0x000fc400078f20ff */
[----:B------:R-:W-:Y:S01]  /*07a0*/  LOP3.LUT R7, R8, 0x4, R7, 0x78, !PT ;  /* 0x0000000408077812 */ /* 0x000fe200078e7807 */
[----:B------:R-:W-:Y:S01]  /*07b0*/  VIADD R8, R13, 0x8 ;  /* 0x000000080d087836 */ /* 0x000fe20000000000 */
[----:B------:R-:W-:Y:S02]  /*07c0*/  LOP3.LUT R6, R6, 0xfffffff0, RZ, 0xc0, !PT ;  /* 0xfffffff006067812 */ /* 0x000fe400078ec0ff */
[----:B------:R-:W-:Y:S01]  /*07d0*/  SEL R11, RZ, 0x2, P2 ;  /* 0x00000002ff0b7807 */ /* 0x000fe20001000000 */
[----:B------:R-:W-:Y:S01]  /*07e0*/  IMAD R39, R39, 0x20, R7 ;  /* 0x0000002027277824 */ /* 0x000fe200078e0207 */
[----:B------:R-:W-:Y:S01]  /*07f0*/  ISETP.GE.AND P1, PT, R9, UR5, PT ;  /* 0x0000000509007c0c */ /* 0x000fe2000bf26270 */
[C---:B------:R-:W-:Y:S01]  /*0800*/  IMAD.IADD R6, R0.reuse, 0x1, -R6 ;  /* 0x0000000100067824 */ /* 0x040fe200078e0a06 */
[----:B------:R-:W-:Y:S01]  /*0810*/  SEL R9, RZ, 0x8, P2 ;  /* 0x00000008ff097807 */ /* 0x000fe20001000000 */
[----:B------:R-:W-:Y:S01]  /*0820*/  VIADD R0, R0, 0xf ;  /* 0x0000000f00007836 */ /* 0x000fe20000000000 */
[----:B------:R-:W-:-:S02]  /*0830*/  SHF.R.S32.HI R7, RZ, 0x1f, R13 ;  /* 0x0000001fff077819 */ /* 0x000fc4000001140d */
[C---:B------:R-:W-:Y:S02]  /*0840*/  ISETP.NE.AND P0, PT, R6.reuse, RZ, PT ;  /* 0x000000ff0600720c */ /* 0x040fe40003f05270 */
[----:B------:R-:W-:Y:S02]  /*0850*/  SHF.R.S32.HI R19, RZ, 0x1f, R18 ;  /* 0x0000001fff137819 */ /* 0x000fe40000011412 */
[----:B------:R-:W-:Y:S02]  /*0860*/  SEL R6, R6, 0x10, P0 ;  /* 0x0000001006067807 */ /* 0x000fe40000000000 */
[----:B------:R-:W-:Y:S01]  /*0870*/  SHF.R.S32.HI R17, RZ, 0x1f, R16 ;  /* 0x0000001fff117819 */ /* 0x000fe20000011410 */
[----:B------:R-:W-:Y:S01]  /*0880*/  IMAD.WIDE.U32 R18, R13, UR6, R18 ;  /* 0x000000060d127c25 */ /* 0x000fe2000f8e0012 */
[----:B------:R-:W-:Y:S02]  /*0890*/  VIADDMNMX R14, R14, R6, R10, PT ;  /* 0x000000060e0e7246 */ /* 0x000fe4000380010a */
[----:B------:R-:W-:-:S02]  /*08a0*/  SEL R10, RZ, 0x4, P4 ;  /* 0x00000004ff0a7807 */ /* 0x000fc40002000000 */
[-C--:B------:R-:W-:Y:S02]  /*08b0*/  ISETP.LT.AND P4, PT, R13, R14.reuse, !P4 ;  /* 0x0000000e0d00720c */ /* 0x080fe40006781270 */
[-C--:B------:R-:W-:Y:S01]  /*08c0*/  ISETP.GE.AND P0, PT, R8, R14.reuse, PT ;  /* 0x0000000e0800720c */ /* 0x080fe20003f06270 */
[C---:B------:R-:W-:Y:S01]  /*08d0*/  IMAD R8, R7.reuse, UR6, RZ ;  /* 0x0000000607087c24 */ /* 0x040fe2000f8e02ff */
[----:B------:R-:W-:Y:S01]  /*08e0*/  SEL R12, RZ, 0x1, !P4 ;  /* 0x00000001ff0c7807 */ /* 0x000fe20006000000 */
[----:B------:R-:W-:Y:S01]  /*08f0*/  IMAD R7, R7, UR10, RZ ;  /* 0x0000000a07077c24 */ /* 0x000fe2000f8e02ff */
[CC--:B------:R-:W-:Y:S01]  /*0900*/  ISETP.GE.AND P4, PT, R13.reuse, R14.reuse, PT ;  /* 0x0000000e0d00720c */ /* 0x0c0fe20003f86270 */
[C---:B------:R-:W-:Y:S01]  /*0910*/  IMAD R8, R13.reuse, UR7, R8 ;  /* 0x000000070d087c24 */ /* 0x040fe2000f8e0208 */
[C---:B------:R-:W-:Y:S01]  /*0920*/  IADD3 R46, PT, PT, R10.reuse, R11, R46 ;  /* 0x0000000b0a2e7210 */ /* 0x040fe20007ffe02e */
[----:B------:R-:W-:Y:S01]  /*0930*/  IMAD R7, R13, UR11, R7 ;  /* 0x0000000b0d077c24 */ /* 0x000fe2000f8e0207 */
[----:B------:R-:W-:Y:S01]  /*0940*/  SEL R11, R11, RZ, !P4 ;  /* 0x000000ff0b0b7207 */ /* 0x000fe20006000000 */
[----:B------:R-:W-:Y:S01]  /*0950*/  IMAD.IADD R8, R19, 0x1, R8 ;  /* 0x0000000113087824 */ /* 0x000fe200078e0208 */
[----:B------:R-:W-:Y:S01]  /*0960*/  SEL R10, R10, RZ, !P0 ;  /* 0x000000ff0a0a7207 */ /* 0x000fe20004000000 */
[----:B------:R-:W-:Y:S01]  /*0970*/  IMAD.IADD R46, R9, 0x1, R46 ;  /* 0x00000001092e7824 */ /* 0x000fe200078e022e */
[----:B------:R-:W-:Y:S01]  /*0980*/  ISETP.GE.AND P3, PT, R16, UR5, PT ;  /* 0x0000000510007c0c */ /* 0x000fe2000bf66270 */
[----:B------:R-:W-:Y:S01]  /*0990*/  IMAD.WIDE.U32 R16, R13, UR10, R16 ;  /* 0x0000000a0d107c25 */ /* 0x000fe2000f8e0010 */
[----:B------:R-:W-:Y:S01]  /*09a0*/  IADD3 R11, PT, PT, R10, R11, R12 ;  /* 0x0000000b0a0b7210 */ /* 0x000fe20007ffe00c */
[----:B------:R-:W-:Y:S01]  /*09b0*/  UMOV UR5, 0x400 ;  /* 0x0000040000057882 */ /* 0x000fe20000000000 */
[----:B------:R-:W-:Y:S01]  /*09c0*/  SEL R12, R9, RZ, !P0 ;  /* 0x000000ff090c7207 */ /* 0x000fe20004000000 */
[----:B------:R-:W-:Y:S01]  /*09d0*/  IMAD.IADD R7, R17, 0x1, R7 ;  /* 0x0000000111077824 */ /* 0x000fe200078e0207 */
[----:B------:R-:W-:Y:S01]  /*09e0*/  ISETP.LT.AND P2, PT, R13, R14, !P3 ;  /* 0x0000000e0d00720c */ /* 0x000fe20005f41270 */
[----:B--2---:R-:W-:Y:S01]  /*09f0*/  ULEA UR4, UR4, UR5, 0x18 ;  /* 0x0000000504047291 */ /* 0x004fe2000f8ec0ff */
[----:B------:R-:W-:Y:S01]  /*0a00*/  SEL R9, RZ, 0x4, P3 ;  /* 0x00000004ff097807 */ /* 0x000fe20001800000 */
[----:B------:R-:W-:Y:S01]  /*0a10*/  IMAD.IADD R11, R11, 0x1, R12 ;  /* 0x000000010b0b7824 */ /* 0x000fe200078e020c */
[----:B------:R-:W-:-:S02]  /*0a20*/  SEL R13, RZ, 0x1, P3 ;  /* 0x00000001ff0d7807 */ /* 0x000fc40001800000 */
[----:B------:R-:W-:Y:S02]  /*0a30*/  SEL R10, RZ, 0x2, P1 ;  /* 0x00000002ff0a7807 */ /* 0x000fe40000800000 */
[----:B------:R-:W-:Y:S02]  /*0a40*/  SEL R11, R11, RZ, P6 ;  /* 0x000000ff0b0b7207 */ /* 0x000fe40003000000 */
[----:B----4-:R-:W-:Y:S02]  /*0a50*/  LEA R12, P3, R18, R2, 0x3 ;  /* 0x00000002120c7211 */ /* 0x010fe400078618ff */
[C---:B------:R-:W-:Y:S02]  /*0a60*/  IADD3 R2, PT, PT, R9.reuse, R10, R13 ;  /* 0x0000000a09027210 */ /* 0x040fe40007ffe00d */
[----:B------:R-:W-:Y:S02]  /*0a70*/  SEL R14, RZ, 0x1, !P2 ;  /* 0x00000001ff0e7807 */ /* 0x000fe40005000000 */
[----:B------:R-:W-:Y:S01]  /*0a80*/  SEL R15, R9, RZ, !P0 ;  /* 0x000000ff090f7207 */ /* 0x000fe20004000000 */
[----:B------:R-:W-:Y:S01]  /*0a90*/  IMAD.SHL.U32 R9, R11, 0x8, RZ ;  /* 0x000000080b097824 */ /* 0x000fe200078e00ff */
[----:B------:R-:W-:-:S02]  /*0aa0*/  LEA R4, P2, R16, R4, 0x3 ;  /* 0x0000000410047211 */ /* 0x000fc400078418ff */
[----:B------:R-:W-:Y:S01]  /*0ab0*/  LEA.HI.X R13, R18, R3, R8, 0x3, P3 ;  /* 0x00000003120d7211 */ /* 0x000fe200018f1c08 */
[----:B------:R-:W-:Y:S01]  /*0ac0*/  IMAD.SHL.U32 R8, R11, 0x4, RZ ;  /* 0x000000040b087824 */ /* 0x000fe200078e00ff */
[----:B------:R-:W-:Y:S02]  /*0ad0*/  SEL R10, R10, RZ, !P4 ;  /* 0x000000ff0a0a7207 */ /* 0x000fe40006000000 */
[----:B------:R-:W-:Y:S02]  /*0ae0*/  CS2R R18, SRZ ;  /* 0x0000000000127805 */ /* 0x000fe4000001ff00 */
[----:B------:R-:W-:Y:S02]  /*0af0*/  SEL R3, RZ, 0x8, P1 ;  /* 0x00000008ff037807 */ /* 0x000fe40000800000 */
[----:B------:R-:W-:Y:S02]  /*0b00*/  LEA.HI.X R5, R16, R5, R7, 0x3, P2 ;  /* 0x0000000510057211 */ /* 0x000fe400010f1c07 */
[----:B------:R-:W-:-:S02]  /*0b10*/  CS2R R16, SRZ ;  /* 0x0000000000107805 */ /* 0x000fc4000001ff00 */
[----:B------:R-:W-:Y:S01]  /*0b20*/  LOP3.LUT P2, RZ, R9, 0x8, RZ, 0xc0, !PT ;  /* 0x0000000809ff7812 */ /* 0x000fe2000784c0ff */
[----:B------:R-:W-:Y:S01]  /*0b30*/  IMAD.IADD R2, R3, 0x1, R2 ;  /* 0x0000000103027824 */ /* 0x000fe200078e0202 */
[----:B------:R-:W-:Y:S02]  /*0b40*/  IADD3 R7, PT, PT, R15, R10, R14 ;  /* 0x0000000a0f077210 */ /* 0x000fe40007ffe00e */
[----:B------:R-:W-:Y:S02]  /*0b50*/  CS2R R14, SRZ ;  /* 0x00000000000e7805 */ /* 0x000fe4000001ff00 */
[----:B------:R-:W-:Y:S01]  /*0b60*/  SEL R9, R3, RZ, !P0 ;  /* 0x000000ff03097207 */ /* 0x000fe20004000000 */
[----:B------:R-:W-:Y:S01]  /*0b70*/  IMAD.SHL.U32 R3, R11, 0x2, RZ ;  /* 0x000000020b037824 */ /* 0x000fe200078e00ff */
[----:B------:R-:W-:Y:S02]  /*0b80*/  LOP3.LUT P1, RZ, R8, 0x8, RZ, 0xc0, !PT ;  /* 0x0000000808ff7812 */ /* 0x000fe4000782c0ff */
[----:B------:R-:W-:Y:S01]  /*0b90*/  LEA R39, R39, UR4, 0x3 ;  /* 0x0000000427277c11 */ /* 0x000fe2000f8e18ff */
[----:B------:R-:W-:Y:S01]  /*0ba0*/  IMAD.IADD R7, R7, 0x1, R9 ;  /* 0x0000000107077824 */ /* 0x000fe200078e0209 */
[----:B------:R-:W-:-:S02]  /*0bb0*/  SEL R46, R46, RZ, P5 ;  /* 0x000000ff2e2e7207 */ /* 0x000fc40002800000 */
[----:B------:R-:W-:Y:S01]  /*0bc0*/  LOP3.LUT P0, RZ, R3, 0x8, RZ, 0xc0, !PT ;  /* 0x0000000803ff7812 */ /* 0x000fe2000780c0ff */
[----:B------:R-:W-:Y:S01]  /*0bd0*/  @!PT LDS RZ, [RZ] ;  /* 0x00000000fffff984 */ /* 0x000fe20000000800 */
[----:B------:R-:W-:Y:S01]  /*0be0*/  @!PT LDS RZ, [RZ] ;  /* 0x00000000fffff984 */ /* 0x000fe20000000800 */
[----:B------:R-:W-:Y:S01]  /*0bf0*/  LDGSTS.E.LTC128B.64 [R39], desc[UR16][R12.64], P2 ;  /* 0x000000000c277fae */ /* 0x000fe200091a1610 */
[----:B------:R-:W-:Y:S01]  /*0c00*/  SEL R7, R7, RZ, P6 ;  /* 0x000000ff07077207 */ /* 0x000fe20003000000 */
[----:B------:R-:W-:Y:S01]  /*0c10*/  IMAD.SHL.U32 R8, R46, 0x8, RZ ;  /* 0x000000082e087824 */ /* 0x000fe200078e00ff */
[----:B------:R-:W-:Y:S02]  /*0c20*/  SHF.R.S32.HI R3, RZ, 0x1f, R6 ;  /* 0x0000001fff037819 */ /* 0x000fe40000011406 */
[----:B------:R-:W-:Y:S01]  /*0c30*/  LOP3.LUT P3, RZ, R11, 0x8, RZ, 0xc0, !PT ;  /* 0x000000080bff7812 */ /* 0x000fe2000786c0ff */
[----:B------:R1:W-:Y:S01]  /*0c40*/  LDGSTS.E.LTC128B.64 [R39+0x80], desc[UR16][R12.64+0x80], P1 ;  /* 0x000800800c277fae */ /* 0x0003e200089a1610 */
[----:B------:R-:W-:Y:S01]  /*0c50*/  IMAD.SHL.U32 R9, R7, 0x8, RZ ;  /* 0x0000000807097824 */ /* 0x000fe200078e00ff */
[----:B------:R-:W-:Y:S01]  /*0c60*/  LOP3.LUT P4, RZ, R8, 0x8, RZ, 0xc0, !PT ;  /* 0x0000000808ff7812 */ /* 0x000fe2000788c0ff */
[----:B------:R-:W-:Y:S01]  /*0c70*/  IMAD R8, R3, UR6, RZ ;  /* 0x0000000603087c24 */ /* 0x000fe2000f8e02ff */
[----:B------:R-:W-:Y:S01]  /*0c80*/  SEL R47, R2, RZ, P5 ;  /* 0x000000ff022f7207 */ /* 0x000fe20002800000 */
[----:B------:R-:W-:Y:S01]  /*0c90*/  IMAD.WIDE.U32 R10, R6, UR6, RZ ;  /* 0x00000006060a7c25 */ /* 0x000fe2000f8e00ff */
[----:B------:R-:W-:-:S02]  /*0ca0*/  LOP3.LUT P6, RZ, R9, 0x8, RZ, 0xc0, !PT ;  /* 0x0000000809ff7812 */ /* 0x000fc400078cc0ff */
[----:B------:R-:W-:Y:S01]  /*0cb0*/  SHF.R.S32.HI R48, RZ, 0x1f, R0 ;  /* 0x0000001fff307819 */ /* 0x000fe20000011400 */
[----:B------:R-:W-:Y:S01]  /*0cc0*/  IMAD.SHL.U32 R9, R7, 0x4, RZ ;  /* 0x0000000407097824 */ /* 0x000fe200078e00ff */
[----:B------:R-:W-:Y:S01]  /*0cd0*/  LEA R30, P2, R10, UR19, 0x3 ;  /* 0x000000130a1e7c11 */ /* 0x000fe2000f8418ff */
[----:B------:R-:W-:Y:S01]  /*0ce0*/  IMAD R8, R6, UR7, R8 ;  /* 0x0000000706087c24 */ /* 0x000fe2000f8e0208 */
[----:B------:R-:W2:Y:S01]  /*0cf0*/  LDCU.64 UR6, c[0x0][0x3c8] ;  /* 0x00007900ff0677ac */ /* 0x000ea20008000a00 */
[----:B------:R-:W-:Y:S01]  /*0d00*/  IMAD R3, R3, UR10, RZ ;  /* 0x0000000a03037c24 */ /* 0x000fe2000f8e02ff */
[----:B------:R-:W-:Y:S01]  /*0d10*/  LEA.HI R48, R48, R0, RZ, 0x4 ;  /* 0x0000000030307211 */ /* 0x000fe200078f20ff */
[----:B------:R-:W-:Y:S02]  /*0d20*/  IMAD.IADD R8, R11, 0x1, R8 ;  /* 0x000000010b087824 */ /* 0x000fe400078e0208 */
[----:B------:R-:W-:Y:S01]  /*0d30*/  IMAD R3, R6, UR11, R3 ;  /* 0x0000000b06037c24 */ /* 0x000fe2000f8e0203 */
[----:B------:R-:W-:Y:S01]  /*0d40*/  LEA.HI.SX32 R48, R48, 0xfffffffe, 0x1c ;  /* 0xfffffffe30307811 */ /* 0x000fe200078fe2ff */
[----:B------:R-:W-:Y:S01]  /*0d50*/  IMAD.SHL.U32 R2, R47, 0x4, RZ ;  /* 0x000000042f027824 */ /* 0x000fe200078e00ff */
[----:B------:R-:W-:Y:S01]  /*0d60*/  LEA.HI.X R8, R10, UR18, R8, 0x3, P2 ;  /* 0x000000120a087c11 */ /* 0x000fe200090f1c08 */
[----:B------:R-:W-:-:S03]  /*0d70*/  IMAD.WIDE.U32 R10, R6, UR10, RZ ;  /* 0x0000000a060a7c25 */ /* 0x000fc6000f8e00ff */
[----:B------:R-:W-:Y:S01]  /*0d80*/  LOP3.LUT P5, RZ, R2, 0x8, RZ, 0xc0, !PT ;  /* 0x0000000802ff7812 */ /* 0x000fe200078ac0ff */
[----:B------:R-:W-:Y:S01]  /*0d90*/  IMAD.IADD R3, R11, 0x1, R3 ;  /* 0x000000010b037824 */ /* 0x000fe200078e0203 */
[----:B-1----:R-:W-:Y:S01]  /*0da0*/  IADD3 R12, P1, PT, R12, UR8, RZ ;  /* 0x000000080c0c7c10 */ /* 0x002fe2000ff3e0ff */
[----:B------:R-:W-:Y:S02]  /*0db0*/  IMAD.SHL.U32 R6, R46, 0x2, RZ ;  /* 0x000000022e067824 */ /* 0x000fe400078e00ff */
[----:B------:R-:W-:Y:S01]  /*0dc0*/  IMAD.SHL.U32 R2, R47, 0x2, RZ ;  /* 0x000000022f027824 */ /* 0x000fe200078e00ff */
[----:B------:R-:W-:Y:S02]  /*0dd0*/  IADD3.X R13, PT, PT, R13, UR9, RZ, P1, !PT ;  /* 0x000000090d0d7c10 */ /* 0x000fe40008ffe4ff */
[----:B------:R-:W-:Y:S02]  /*0de0*/  IADD3 R30, P1, PT, R30, R12, RZ ;  /* 0x0000000c1e1e7210 */ /* 0x000fe40007f3e0ff */
[----:B------:R-:W-:Y:S01]  /*0df0*/  LOP3.LUT P2, RZ, R6, 0x8, RZ, 0xc0, !PT ;  /* 0x0000000806ff7812 */ /* 0x000fe2000784c0ff */
[----:B------:R-:W-:Y:S01]  /*0e00*/  LDGSTS.E.LTC128B.64 [R39+0x800], desc[UR16][R12.64], P0 ;  /* 0x008000000c277fae */ /* 0x000fe200081a1610 */
[----:B------:R-:W-:Y:S01]  /*0e10*/  LOP3.LUT P0, RZ, R9, 0x8, RZ, 0xc0, !PT ;  /* 0x0000000809ff7812 */ /* 0x000fe2000780c0ff */
[----:B------:R-:W-:-:S02]  /*0e20*/  IMAD.SHL.U32 R9, R46, 0x4, RZ ;  /* 0x000000042e097824 */ /* 0x000fc400078e00ff */
[----:B------:R1:W-:Y:S01]  /*0e30*/  LDGSTS.E.LTC128B.64 [R39+0x880], desc[UR16][R12.64+0x80], P3 ;  /* 0x008800800c277fae */ /* 0x0003e200099a1610 */
[----:B------:R-:W-:Y:S02]  /*0e40*/  IMAD.X R31, R8, 0x1, R13, P1 ;  /* 0x00000001081f7824 */ /* 0x000fe400008e060d */
[----:B------:R-:W-:Y:S01]  /*0e50*/  LOP3.LUT P3, RZ, R9, 0x8, RZ, 0xc0, !PT ;  /* 0x0000000809ff7812 */ /* 0x000fe2000786c0ff */
[----:B------:R-:W-:Y:S01]  /*0e60*/  LDGSTS.E.LTC128B.64 [R39+0x3000], desc[UR16][R4.64], P6 ;  /* 0x0300000004277fae */ /* 0x000fe2000b1a1610 */
[----:B------:R-:W-:Y:S02]  /*0e70*/  IMAD.SHL.U32 R9, R7, 0x2, RZ ;  /* 0x0000000207097824 */ /* 0x000fe400078e00ff */
[----:B------:R-:W-:-:S03]  /*0e80*/  IMAD.SHL.U32 R6, R47, 0x8, RZ ;  /* 0x000000082f067824 */ /* 0x000fc600078e00ff */
[----:B------:R2:W-:Y:S01]  /*0e90*/  LDGSTS.E.LTC128B.64 [R39+0x3080], desc[UR16][R4.64+0x80], P0 ;  /* 0x0308008004277fae */ /* 0x0005e200081a1610 */
[C---:B------:R-:W-:Y:S02]  /*0ea0*/  LEA R28, P0, R10.reuse, UR22, 0x3 ;  /* 0x000000160a1c7c11 */ /* 0x040fe4000f8018ff */
[----:B------:R-:W-:Y:S02]  /*0eb0*/  LOP3.LUT P6, RZ, R9, 0x8, RZ, 0xc0, !PT ;  /* 0x0000000809ff7812 */ /* 0x000fe400078cc0ff */
[----:B------:R-:W-:Y:S02]  /*0ec0*/  CS2R R8, SRZ ;  /* 0x0000000000087805 */ /* 0x000fe4000001ff00 */
[----:B------:R-:W-:Y:S01]  /*0ed0*/  LEA.HI.X R3, R10, UR23, R3, 0x3, P0 ;  /* 0x000000170a037c11 */ /* 0x000fe200080f1c03 */
[----:B------:R-:W-:Y:S01]  /*0ee0*/  USHF.R.S32.HI UR23, URZ, 0x1f, UR24 ;  /* 0x0000001fff177899 */ /* 0x000fe20008011418 */
[----:B------:R-:W-:Y:S02]  /*0ef0*/  LOP3.LUT P0, RZ, R7, 0x8, RZ, 0xc0, !PT ;  /* 0x0000000807ff7812 */ /* 0x000fe4000780c0ff */
[----:B------:R-:W-:Y:S01]  /*0f00*/  CS2R R10, SRZ ;  /* 0x00000000000a7805 */ /* 0x000fe2000001ff00 */
[----:B------:R-:W-:-:S04]  /*0f10*/  ULEA.HI UR23, UR23, UR24, URZ, 0x2 ;  /* 0x0000001817177291 */ /* 0x000fc8000f8f10ff */
[----:B------:R-:W-:Y:S02]  /*0f20*/  ULOP3.LUT UR5, UR23, 0xfffc, URZ, 0xc0, !UPT ;  /* 0x0000fffc17057892 */ /* 0x000fe4000f8ec0ff */
[----:B------:R-:W-:Y:S01]  /*0f30*/  USHF.R.S32.HI UR23, URZ, 0x2, UR23 ;  /* 0x00000002ff177899 */ /* 0x000fe20008011417 */
[----:B-1----:R-:W-:Y:S01]  /*0f40*/  CS2R R12, SRZ ;  /* 0x00000000000c7805 */ /* 0x002fe2000001ff00 */
[----:B------:R-:W-:Y:S01]  /*0f50*/  UIADD3 UR5, UPT, UPT, UR24, -UR5, URZ ;  /* 0x8000000518057290 */ /* 0x000fe2000fffe0ff */
[----:B--2---:R-:W-:-:S04]  /*0f60*/  IADD3 R4, P1, PT, R4, UR6, RZ ;  /* 0x0000000604047c10 */ /* 0x004fc8000ff3e0ff */
[----:B------:R-:W-:Y:S02]  /*0f70*/  IADD3.X R5, PT, PT, R5, UR7, RZ, P1, !PT ;  /* 0x0000000705057c10 */ /* 0x000fe40008ffe4ff */
[----:B------:R-:W-:-:S03]  /*0f80*/  IADD3 R28, P1, PT, R28, R4, RZ ;  /* 0x000000041c1c7210 */ /* 0x000fc60007f3e0ff */
[----:B------:R-:W-:Y:S01]  /*0f90*/  LDGSTS.E.LTC128B.64 [R39+0x3800], desc[UR16][R4.64], P6 ;  /* 0x0380000004277fae */ /* 0x000fe2000b1a1610 */
[----:B------:R-:W-:Y:S01]  /*0fa0*/  LOP3.LUT P6, RZ, R6, 0x8, RZ, 0xc0, !PT ;  /* 0x0000000806ff7812 */ /* 0x000fe200078cc0ff */
[----:B------:R-:W-:Y:S01]  /*0fb0*/  IMAD.X R29, R3, 0x1, R5, P1 ;  /* 0x00000001031d7824 */ /* 0x000fe200008e0605 */
[----:B------:R-:W-:Y:S01]  /*0fc0*/  LOP3.LUT P1, RZ, R46, 0x8, RZ, 0xc0, !PT ;  /* 0x000000082eff7812 */ /* 0x000fe2000782c0ff */
[----:B------:R1:W-:Y:S01]  /*0fd0*/  LDGSTS.E.LTC128B.64 [R39+0x3880], desc[UR16][R4.64+0x80], P0 ;  /* 0x0388008004277fae */ /* 0x0003e200081a1610 */
[----:B------:R-:W-:-:S03]  /*0fe0*/  CS2R R6, SRZ ;  /* 0x0000000000067805 */ /* 0x000fc6000001ff00 */
[----:B------:R-:W0:Y:S04]  /*0ff0*/  LDGDEPBAR ;  /* 0x00000000000079af */ /* 0x000e280000000000 */
[----:B------:R-:W-:Y:S01]  /*1000*/  LDGSTS.E.LTC128B.64 [R39+0x1000], desc[UR16][R30.64], P4 ;  /* 0x010000001e277fae */ /* 0x000fe2000a1a1610 */
[----:B------:R-:W-:-:S03]  /*1010*/  LOP3.LUT P4, RZ, R2, 0x8, RZ, 0xc0, !PT ;  /* 0x0000000802ff7812 */ /* 0x000fc6000788c0ff */
[----:B------:R-:W-:Y:S01]  /*1020*/  LDGSTS.E.LTC128B.64 [R39+0x1080], desc[UR16][R30.64+0x80], P3 ;  /* 0x010800801e277fae */ /* 0x000fe200099a1610 */
[----:B------:R-:W-:Y:S02]  /*1030*/  LOP3.LUT P3, RZ, R47, 0x8, RZ, 0xc0, !PT ;  /* 0x000000082fff7812 */ /* 0x000fe4000786c0ff */
[----:B-1----:R-:W-:-:S04]  /*1040*/  IADD3 R4, P0, PT, R30, UR8, RZ ;  /* 0x000000081e047c10 */ /* 0x002fc8000ff1e0ff */
[----:B------:R-:W-:Y:S02]  /*1050*/  IADD3.X R5, PT, PT, R31, UR9, RZ, P0, !PT ;  /* 0x000000091f057c10 */ /* 0x000fe400087fe4ff */
[----:B------:R-:W-:Y:S01]  /*1060*/  IADD3 R2, P0, PT, R28, UR6, RZ ;  /* 0x000000061c027c10 */ /* 0x000fe2000ff1e0ff */
[----:B------:R-:W-:Y:S02]  /*1070*/  ULOP3.LUT UR6, UR5, 0x80, URZ, 0xc0, !UPT ;  /* 0x0000008005067892 */ /* 0x000fe4000f8ec0ff */
[----:B------:R-:W-:Y:S01]  /*1080*/  LDGSTS.E.LTC128B.64 [R39+0x1800], desc[UR16][R4.64], P2 ;  /* 0x0180000004277fae */ /* 0x000fe200091a1610 */
[----:B------:R-:W-:Y:S01]  /*1090*/  IADD3.X R3, PT, PT, R29, UR7, RZ, P0, !PT ;  /* 0x000000071d037c10 */ /* 0x000fe200087fe4ff */
[----:B------:R-:W-:Y:S01]  /*10a0*/  ULEA.HI UR6, UR6, UR5, URZ, 0x19 ;  /* 0x0000000506067291 */ /* 0x000fe2000f8fc8ff */
[----:B------:R-:W-:Y:S01]  /*10b0*/  ISETP.GE.AND P0, PT, R0, 0x10, PT ;  /* 0x000000100000780c */ /* 0x000fe20003f06270 */
[----:B------:R1:W-:Y:S02]  /*10c0*/  LDGSTS.E.LTC128B.64 [R39+0x1880], desc[UR16][R4.64+0x80], P1 ;  /* 0x0188008004277fae */ /* 0x0003e400089a1610 */
[----:B------:R-:W-:-:S02]  /*10d0*/  ULOP3.LUT UR7, UR6, 0xfffe, URZ, 0xc0, !UPT ;  /* 0x0000fffe06077892 */ /* 0x000fc4000f8ec0ff */
[----:B------:R2:W-:Y:S01]  /*10e0*/  LDGSTS.E.LTC128B.64 [R39+0x4000], desc[UR16][R28.64], P6 ;  /* 0x040000001c277fae */ /* 0x0005e2000b1a1610 */
[----:B------:R-:W-:Y:S02]  /*10f0*/  UPRMT UR6, UR6, 0x8880, URZ ;  /* 0x0000888006067896 */ /* 0x000fe400080000ff */
[----:B------:R-:W-:Y:S01]  /*1100*/  UIADD3 UR7, UPT, UPT, URZ, -UR7, URZ ;  /* 0x80000007ff077290 */ /* 0x000fe2000fffe0ff */
[----:B------:R2:W-:Y:S01]  /*1110*/  LDGSTS.E.LTC128B.64 [R39+0x4080], desc[UR16][R28.64+0x80], P5 ;  /* 0x040800801c277fae */ /* 0x0005e2000a9a1610 */
[----:B------:R-:W-:Y:S02]  /*1120*/  USHF.R.S32.HI UR6, URZ, 0x1, UR6 ;  /* 0x00000001ff067899 */ /* 0x000fe40008011406 */
[----:B------:R-:W-:Y:S01]  /*1130*/  UPRMT UR7, UR7, 0x7710, URZ ;  /* 0x0000771007077896 */ /* 0x000fe200080000ff */
[----:B------:R2:W-:Y:S01]  /*1140*/  LDGSTS.E.LTC128B.64 [R39+0x4800], desc[UR16][R2.64], P4 ;  /* 0x0480000002277fae */ /* 0x0005e2000a1a1610 */
[----:B------:R-:W-:Y:S02]  /*1150*/  UPRMT UR18, UR6, 0x9910, URZ ;  /* 0x0000991006127896 */ /* 0x000fe400080000ff */
[----:B------:R-:W-:Y:S01]  /*1160*/  UIADD3 UR7, UPT, UPT, UR5, UR7, URZ ;  /* 0x0000000705077290 */ /* 0x000fe2000fffe0ff */
[----:B------:R2:W-:Y:S03]  /*1170*/  LDGSTS.E.LTC128B.64 [R39+0x4880], desc[UR16][R2.64+0x80], P3 ;  /* 0x0488008002277fae */ /* 0x0005e600099a1610 */
[----:B------:R-:W-:Y:S01]  /*1180*/  UPRMT UR5, UR7, 0x8880, URZ ;  /* 0x0000888007057896 */ /* 0x000fe200080000ff */
[----:B------:R-:W0:Y:S01]  /*1190*/  LDGDEPBAR ;  /* 0x00000000000079af */ /* 0x000e220000000000 */
[----:B------:R-:W-:-:S02]  /*11a0*/  ULOP3.LUT UR19, UR7, 0xffff, URZ, 0xc0, !UPT ;  /* 0x0000ffff07137892 */ /* 0x000fc4000f8ec0ff */
[----:B------:R-:W-:Y:S02]  /*11b0*/  USHF.L.U32 UR7, UR23, 0xc, URZ ;  /* 0x0000000c17077899 */ /* 0x000fe400080006ff */
[----:B------:R-:W-:Y:S02]  /*11c0*/  UPRMT UR19, UR19, 0x8880, URZ ;  /* 0x0000888013137896 */ /* 0x000fe400080000ff */
[----:B------:R-:W-:Y:S01]  /*11d0*/  ULEA UR6, UR18, UR7, 0x7 ;  /* 0x0000000712067291 */ /* 0x000fe2000f8e38ff */
[----:B-1----:R-:W-:Y:S01]  /*11e0*/  CS2R R4, SRZ ;  /* 0x0000000000047805 */ /* 0x002fe2000001ff00 */
[----:B------:R-:W-:Y:S01]  /*11f0*/  ULEA UR5, UR5, UR7, 0x7 ;  /* 0x0000000705057291 */ /* 0x000fe2000f8e38ff */
[----:B------:R-:W-:-:S04]  /*1200*/  DEPBAR.LE SB0, 0x1 ;  /* 0x000080400000791a */ /* 0x000fc80000000000 */
[----:B------:R-:W-:Y:S06]  /*1210*/  BAR.SYNC.DEFER_BLOCKING 0x0 ;  /* 0x0000000000007b1d */ /* 0x000fec0000010000 */
[----:B------:R-:W-:Y:S05]  /*1220*/  @!P0 BRA `(.L_x_3) ;  /* 0x0000000400f48947 */ /* 0x000fea0003800000 */
[----:B--2---:R-:W-:Y:S01]  /*1230*/  LOP3.LUT R2, R38, 0x1f, RZ, 0xc0, !PT ;  /* 0x0000001f26027812 */ /* 0x004fe200078ec0ff */
[----:B------:R-:W1:Y:S01]  /*1240*/  LDC.64 R36, c[0x0][0x3b0] ;  /* 0x0000ec00ff247b82 */ /* 0x000e620000000a00 */
[----:B------:R-:W-:Y:S01]  /*1250*/  ISETP.NE.AND P0, PT, R48, RZ, PT ;  /* 0x000000ff3000720c */ /* 0x000fe20003f05270 */
[----:B------:R-:W-:Y:S01]  /*1260*/  IMAD.MOV.U32 R43, RZ, RZ, R30 ;  /* 0x000000ffff2b7224 */ /* 0x000fe200078e001e */
[----:B------:R-:W-:Y:S01]  /*1270*/  SHF.R.U32.HI R2, RZ, 0x3, R2 ;  /* 0x00000003ff027819 */ /* 0x000fe20000011602 */
[----:B------:R-:W-:Y:S01]  /*1280*/  IMAD.MOV.U32 R42, RZ, RZ, R31 ;  /* 0x000000ffff2a7224 */ /* 0x000fe200078e001f */
[----:B------:R-:W-:Y:S01]  /*1290*/  CS2R R14, SRZ ;  /* 0x00000000000e7805 */ /* 0x000fe2000001ff00 */
[----:B------:R-:W-:Y:S01]  /*12a0*/  IMAD.MOV.U32 R45, RZ, RZ, R28 ;  /* 0x000000ffff2d7224 */ /* 0x000fe200078e001c */
[----:B------:R-:W-:Y:S01]  /*12b0*/  LOP3.LUT R0, R2, 0x7, R38, 0x78, !PT ;  /* 0x0000000702007812 */ /* 0x000fe200078e7826 */
[----:B------:R-:W-:Y:S01]  /*12c0*/  IMAD.MOV.U32 R44, RZ, RZ, R29 ;  /* 0x000000ffff2c7224 */ /* 0x000fe200078e001d */
[----:B------:R-:W-:Y:S01]  /*12d0*/  SEL R47, R47, RZ, P0 ;  /* 0x000000ff2f2f7207 */ /* 0x000fe20000000000 */
[----:B------:R-:W2:Y:S01]  /*12e0*/  LDCU.64 UR8, c[0x0][0x3a8] ;  /* 0x00007500ff0877ac */ /* 0x000ea20008000a00 */
[----:B------:R-:W-:Y:S01]  /*12f0*/  SEL R46, R46, RZ, P0 ;  /* 0x000000ff2e2e7207 */ /* 0x000fe20000000000 */
[----:B------:R-:W-:-:S02]  /*1300*/  IMAD R0, R2, 0x10, R0 ;  /* 0x0000001002007824 */ /* 0x000fc400078e0200 */
[----:B------:R-:W3:Y:S01]  /*1310*/  LDC.64 R2, c[0x0][0x3d0] ;  /* 0x0000f400ff027b82 */ /* 0x000ee20000000a00 */
[----:B------:R-:W-:Y:S01]  /*1320*/  UMOV UR24, 0x2 ;  /* 0x0000000200187882 */ /* 0x000fe20000000000 */
[----:B------:R-:W-:Y:S01]  /*1330*/  UMOV UR27, URZ ;  /* 0x000000ff001b7c82 */ /* 0x000fe20008000000 */
[----:B------:R-:W-:Y:S01]  /*1340*/  LEA R0, R0, UR4, 0x4 ;  /* 0x0000000400007c11 */ /* 0x000fe2000f8e20ff */
[----:B------:R-:W-:Y:S01]  /*1350*/  UMOV UR4, UR6 ;  /* 0x0000000600047c82 */ /* 0x000fe20008000000 */
[----:B------:R-:W1:Y:S03]  /*1360*/  LDCU.64 UR6, c[0x0][0x3c8] ;  /* 0x00007900ff0677ac */ /* 0x000e660008000a00 */
[----:B------:R1:W1:Y:S01]  /*1370*/  LDS.128 R24, [R0+UR4+0x3000] ;  /* 0x0030000400187984 */ /* 0x0002620008000c00 */
[----:B------:R-:W-:Y:S01]  /*1380*/  UMOV UR26, 0x2000 ;  /* 0x00002000001a7882 */ /* 0x000fe20000000000 */
[----:B------:R-:W-:Y:S01]  /*1390*/  UMOV UR25, 0x2000 ;  /* 0x0000200000197882 */ /* 0x000fe20000000000 */
[----:B------:R-:W-:Y:S01]  /*13a0*/  UMOV UR11, 0xffffe000 ;  /* 0xffffe000000b7882 */ /* 0x000fe20000000000 */
[----:B------:R1:W1:Y:S04]  /*13b0*/  LDS.128 R20, [R0+UR5] ;  /* 0x0000000500147984 */ /* 0x0002680008000c00 */
.L_x_4:
[C---:B-12--5:R-:W5:Y:S01]  /*13c0*/  DMMA.8x8x4 R4, R20.reuse, R24, R4 ;  /* 0x000000181404723f */ /* 0x066f620000000004 */
[----:B------:R-:W-:Y:S01]  /*13d0*/  LDS.128 R28, [R0+UR5+0x400] ;  /* 0x00040005001c7984 */ /* 0x000fe20008000c00 */
[----:B------:R-:W-:Y:S02]  /*13e0*/  UIADD3 UR27, UPT, UPT, UR27, 0x1, URZ ;  /* 0x000000011b1b7890 */ /* 0x000fe4000fffe0ff */
[----:B---3--:R-:W-:Y:S01]  /*13f0*/  IADD3 R45, P1, P0, R45, UR6, R2 ;  /* 0x000000062d2d7c10 */ /* 0x008fe2000f83e002 */
[----:B------:R-:W-:Y:S01]  /*1400*/  VIADD R50, R39, UR26 ;  /* 0x0000001a27327c36 */ /* 0x000fe20008000000 */
[----:B--2---:R-:W-:Y:S01]  /*1410*/  IADD3 R43, P3, P2, R43, UR8, R36 ;  /* 0x000000082b2b7c10 */ /* 0x004fe2000fa7e024 */
[----:B------:R-:W-:Y:S01]  /*1420*/  VIADD R41, R0, UR5 ;  /* 0x0000000500297c36 */ /* 0x000fe20008000000 */
[----:B------:R-:W-:Y:S01]  /*1430*/  IADD3.X R44, PT, PT, R44, UR7, R3, P1, P0 ;  /* 0x000000072c2c7c10 */ /* 0x000fe20008fe0403 */
[----:B------:R-:W1:Y:S01]  /*1440*/  LDS.128 R32, [R0+UR4+0x3400] ;  /* 0x0034000400207984 */ /* 0x000e620008000c00 */
[----:B------:R-:W-:Y:S01]  /*1450*/  LOP3.LUT P1, RZ, R46, 0x1, RZ, 0xc0, !PT ;  /* 0x000000012eff7812 */ /* 0x000fe2000782c0ff */
[----:B------:R-:W-:Y:S01]  /*1460*/  VIADD R49, R39, UR25 ;  /* 0x0000001927317c36 */ /* 0x000fe20008000000 */
[----:B------:R-:W-:Y:S01]  /*1470*/  LOP3.LUT P0, RZ, R47, 0x1, RZ, 0xc0, !PT ;  /* 0x000000012fff7812 */ /* 0x000fe2000780c0ff */
[----:B------:R-:W-:Y:S01]  /*1480*/  VIADD R40, R0, UR4 ;  /* 0x0000000400287c36 */ /* 0x000fe20008000000 */
[----:B------:R-:W-:Y:S01]  /*1490*/  IADD3.X R42, PT, PT, R42, UR9, R37, P3, P2 ;  /* 0x000000092a2a7c10 */ /* 0x000fe20009fe4425 */
[----:B------:R-:W-:Y:S01]  /*14a0*/  UISETP.NE.AND UP0, UPT, UR27, 0x3, UPT ;  /* 0x000000031b00788c */ /* 0x000fe2000bf05270 */
[-C--:B------:R2:W5:Y:S01]  /*14b0*/  DMMA.8x8x4 R8, R20, R26.reuse, R8 ;  /* 0x0000001a1408723f */ /* 0x0805620000000008 */
[----:B------:R-:W-:Y:S02]  /*14c0*/  UIADD3 UR24, UPT, UPT, UR24, 0x1, URZ ;  /* 0x0000000118187890 */ /* 0x000fe4000fffe0ff */
[----:B------:R-:W-:Y:S01]  /*14d0*/  USEL UR10, UR11, 0x1000, !UP0 ;  /* 0x000010000b0a7887 */ /* 0x000fe2000c000000 */
[----:B------:R-:W-:Y:S01]  /*14e0*/  SHF.R.U32.HI R52, RZ, 0x2, R46 ;  /* 0x00000002ff347819 */ /* 0x000fe2000001162e */
[----:B------:R-:W-:Y:S01]  /*14f0*/  USEL UR27, UR27, URZ, UP0 ;  /* 0x000000ff1b1b7287 */ /* 0x000fe20008000000 */
[----:B------:R-:W-:Y:S01]  /*1500*/  SHF.R.U32.HI R51, RZ, 0x2, R47 ;  /* 0x00000002ff337819 */ /* 0x000fe2000001162f */
[----:B--2---:R-:W-:Y:S01]  /*1510*/  @P1 IMAD.MOV.U32 R20, RZ, RZ, R43 ;  /* 0x000000ffff141224 */ /* 0x004fe200078e002b */
[----:B------:R-:W-:Y:S01]  /*1520*/  UISETP.NE.AND UP0, UPT, UR24, 0x3, UPT ;  /* 0x000000031800788c */ /* 0x000fe2000bf05270 */
[----:B------:R-:W-:Y:S03]  /*1530*/  @P1 IMAD.MOV.U32 R21, RZ, RZ, R42 ;  /* 0x000000ffff151224 */ /* 0x000fe600078e002a */
[----:B------:R-:W-:Y:S02]  /*1540*/  USEL UR22, UR11, 0x1000, !UP0 ;  /* 0x000010000b167887 */ /* 0x000fe4000c000000 */
[----:B------:R-:W-:Y:S01]  /*1550*/  @!PT LDS RZ, [RZ] ;  /* 0x00000000fffff984 */ /* 0x000fe20000000800 */
[----:B------:R-:W-:Y:S01]  /*1560*/  @!PT LDS RZ, [RZ] ;  /* 0x00000000fffff984 */ /* 0x000fe20000000800 */
[----:B------:R-:W-:Y:S01]  /*1570*/  @!PT LDS RZ, [RZ] ;  /* 0x00000000fffff984 */ /* 0x000fe20000000800 */
[----:B------:R2:W-:Y:S01]  /*1580*/  @P1 LDGSTS.E.LTC128B.64 [R50], desc[UR16][R20.64] ;  /* 0x0000000014321fae */ /* 0x0005e2000b9a1610 */
[----:B------:R-:W-:Y:S01]  /*1590*/  IADD3 R56, P1, PT, R43, UR8, RZ ;  /* 0x000000082b387c10 */ /* 0x000fe2000ff3e0ff */
[C---:B------:R-:W5:Y:S01]  /*15a0*/  DMMA.8x8x4 R12, R22.reuse, R26, R12 ;  /* 0x0000001a160c723f */ /* 0x040f62000000000c */
[----:B------:R-:W-:Y:S02]  /*15b0*/  USEL UR24, UR24, URZ, UP0 ;  /* 0x000000ff18187287 */ /* 0x000fe40008000000 */
[----:B------:R-:W-:Y:S01]  /*15c0*/  UIADD3 UR25, UPT, UPT, UR22, UR25, URZ ;  /* 0x0000001916197290 */ /* 0x000fe2000fffe0ff */
[----:B------:R-:W-:Y:S01]  /*15d0*/  IADD3.X R57, PT, PT, R42, UR9, RZ, P1, !PT ;  /* 0x000000092a397c10 */ /* 0x000fe20008ffe4ff */
[----:B------:R-:W-:Y:S11]  /*15e0*/  UIADD3 UR26, UPT, UPT, UR22, UR26, URZ ;  /* 0x0000001a161a7290 */ /* 0x000ff6000fffe0ff */
[----:B------:R3:W5:Y:S04]  /*15f0*/  DMMA.8x8x4 R16, R22, R24, R16 ;  /* 0x000000181610723f */ /* 0x0007680000000010 */
[----:B--2---:R-:W-:Y:S02]  /*1600*/  @P0 IMAD.MOV.U32 R20, RZ, RZ, R45 ;  /* 0x000000ffff140224 */ /* 0x004fe400078e002d */
[----:B------:R-:W-:-:S10]  /*1610*/  @P0 IMAD.MOV.U32 R21, RZ, RZ, R44 ;  /* 0x000000ffff150224 */ /* 0x000fd400078e002c */
[C---:B-1---5:R-:W5:Y:S01]  /*1620*/  DMMA.8x8x4 R4, R28.reuse, R32, R4 ;  /* 0x000000201c04723f */ /* 0x062f620000000004 */
[----:B---3--:R3:W-:Y:S03]  /*1630*/  @P0 LDGSTS.E.LTC128B.64 [R49+0x3000], desc[UR16][R20.64] ;  /* 0x0300000014310fae */ /* 0x0087e6000b9a1610 */
[----:B------:R-:W-:Y:S04]  /*1640*/  IADD3 R54, P0, PT, R45, UR6, RZ ;  /* 0x000000062d367c10 */ /* 0x000fe8000ff1e0ff */
[----:B------:R-:W-:Y:S01]  /*1650*/  IADD3.X R55, PT, PT, R44, UR7, RZ, P0, !PT ;  /* 0x000000072c377c10 */ /* 0x000fe200087fe4ff */
[----:B------:R-:W-:Y:S07]  /*1660*/  LDS.128 R24, [R0+UR4+0x3800] ;  /* 0x0038000400187984 */ /* 0x000fee0008000c00 */
[-C--:B------:R1:W5:Y:S04]  /*1670*/  DMMA.8x8x4 R8, R28, R34.reuse, R8 ;  /* 0x000000221c08723f */ /* 0x0803680000000008 */
[----:B-1----:R-:W-:Y:S02]  /*1680*/  SHF.R.U32.HI R29, RZ, 0x1, R46 ;  /* 0x00000001ff1d7819 */ /* 0x002fe4000001162e */
[----:B------:R-:W-:Y:S02]  /*1690*/  SHF.R.U32.HI R28, RZ, 0x1, R47 ;  /* 0x00000001ff1c7819 */ /* 0x000fe4000001162f */
[----:B------:R-:W-:Y:S02]  /*16a0*/  LOP3.LUT P3, RZ, R29, 0x1, RZ, 0xc0, !PT ;  /* 0x000000011dff7812 */ /* 0x000fe4000786c0ff */
[----:B------:R-:W-:Y:S01]  /*16b0*/  LOP3.LUT P2, RZ, R28, 0x1, RZ, 0xc0, !PT ;  /* 0x000000011cff7812 */ /* 0x000fe2000784c0ff */
[----:B---3--:R-:W1:Y:S05]  /*16c0*/  LDS.128 R20, [R0+UR5+0x800] ;  /* 0x0008000500147984 */ /* 0x008e6a0008000c00 */
[C---:B------:R-:W5:Y:S05]  /*16d0*/  DMMA.8x8x4 R12, R30.reuse, R34, R12 ;  /* 0x000000221e0c723f */ /* 0x040f6a000000000c */
[----:B------:R-:W-:Y:S02]  /*16e0*/  @P3 IMAD.MOV.U32 R28, RZ, RZ, R43 ;  /* 0x000000ffff1c3224 */ /* 0x000fe400078e002b */
[----:B------:R-:W-:Y:S05]  /*16f0*/  @P3 IMAD.MOV.U32 R29, RZ, RZ, R42 ;  /* 0x000000ffff1d3224 */ /* 0x000fea00078e002a */
[----:B------:R-:W-:Y:S01]  /*1700*/  @!PT LDS RZ, [RZ] ;  /* 0x00000000fffff984 */ /* 0x000fe20000000800 */
[----:B------:R-:W-:Y:S01]  /*1710*/  @!PT LDS RZ, [RZ] ;  /* 0x00000000fffff984 */ /* 0x000fe20000000800 */
[----:B------:R-:W-:Y:S01]  /*1720*/  @!PT LDS RZ, [RZ] ;  /* 0x00000000fffff984 */ /* 0x000fe20000000800 */
[----:B------:R2:W-:Y:S01]  /*1730*/  @P3 LDGSTS.E.LTC128B.64 [R50+0x80], desc[UR16][R28.64+0x80] ;  /* 0x000800801c323fae */ /* 0x0005e2000b9a1610 */
[----:B------:R-:W-:Y:S03]  /*1740*/  LOP3.LUT P3, RZ, R52, 0x1, RZ, 0xc0, !PT ;  /* 0x0000000134ff7812 */ /* 0x000fe6000786c0ff */
[----:B------:R3:W5:Y:S11]  /*1750*/  DMMA.8x8x4 R16, R30, R32, R16 ;  /* 0x000000201e10723f */ /* 0x0007760000000010 */
[----:B------:R-:W-:-:S05]  /*1760*/  @!UPT UIADD3 URZ, UPT, UPT, URZ, URZ, URZ ;  /* 0x000000fffffff290 */ /* 0x000fca000fffe0ff */
[C---:B-1---5:R-:W5:Y:S04]  /*1770*/  DMMA.8x8x4 R4, R20.reuse, R24, R4 ;  /* 0x000000181404723f */ /* 0x062f680000000004 */
[----:B--2---:R-:W-:Y:S02]  /*1780*/  @P2 IMAD.MOV.U32 R28, RZ, RZ, R45 ;  /* 0x000000ffff1c2224 */ /* 0x004fe400078e002d */
[----:B------:R-:W-:Y:S05]  /*1790*/  @P2 IMAD.MOV.U32 R29, RZ, RZ, R44 ;  /* 0x000000ffff1d2224 */ /* 0x000fea00078e002c */
[----:B---3--:R3:W-:Y:S01]  /*17a0*/  @P2 LDGSTS.E.LTC128B.64 [R49+0x3080], desc[UR16][R28.64+0x80] ;  /* 0x030800801c312fae */ /* 0x0087e2000b9a1610 */
[----:B------:R-:W-:Y:S04]  /*17b0*/  LOP3.LUT P2, RZ, R51, 0x1, RZ, 0xc0, !PT ;  /* 0x0000000133ff7812 */ /* 0x000fe8000784c0ff */
[-C--:B------:R1:W5:Y:S01]  /*17c0*/  DMMA.8x8x4 R8, R20, R26.reuse, R8 ;  /* 0x0000001a1408723f */ /* 0x0803620000000008 */
[----:B------:R-:W-:Y:S01]  /*17d0*/  LDS.128 R32, [R0+UR4+0x3c00] ;  /* 0x003c000400207984 */ /* 0x000fe20008000c00 */
[----:B------:R-:W-:Y:S02]  /*17e0*/  UIADD3 UR4, UPT, UPT, UR10, UR4, URZ ;  /* 0x000000040a047290 */ /* 0x000fe4000fffe0ff */
[----:B-1----:R-:W-:Y:S02]  /*17f0*/  SHF.R.U32.HI R21, RZ, 0x3, R46 ;  /* 0x00000003ff157819 */ /* 0x002fe4000001162e */
[----:B------:R-:W-:Y:S02]  /*1800*/  SHF.R.U32.HI R20, RZ, 0x3, R47 ;  /* 0x00000003ff147819 */ /* 0x000fe4000001162f */
[----:B------:R-:W-:Y:S02]  /*1810*/  LOP3.LUT P1, RZ, R21, 0x1, RZ, 0xc0, !PT ;  /* 0x0000000115ff7812 */ /* 0x000fe4000782c0ff */
[----:B------:R-:W-:Y:S06]  /*1820*/  LOP3.LUT P0, RZ, R20, 0x1, RZ, 0xc0, !PT ;  /* 0x0000000114ff7812 */ /* 0x000fec000780c0ff */
[C---:B------:R-:W5:Y:S01]  /*1830*/  DMMA.8x8x4 R12, R22.reuse, R26, R12 ;  /* 0x0000001a160c723f */ /* 0x040f62000000000c */
[----:B---3--:R-:W1:Y:S01]  /*1840*/  LDS.128 R28, [R0+UR5+0xc00] ;  /* 0x000c0005001c7984 */ /* 0x008e620008000c00 */
[----:B------:R-:W-:Y:S07]  /*1850*/  UIADD3 UR5, UPT, UPT, UR10, UR5, URZ ;  /* 0x000000050a057290 */ /* 0x000fee000fffe0ff */
[----:B------:R-:W-:Y:S01]  /*1860*/  @!PT LDS RZ, [RZ] ;  /* 0x00000000fffff984 */ /* 0x000fe20000000800 */
[----:B------:R-:W-:Y:S01]  /*1870*/  @!PT LDS RZ, [RZ] ;  /* 0x00000000fffff984 */ /* 0x000fe20000000800 */
[----:B------:R-:W-:Y:S01]  /*1880*/  @!PT LDS RZ, [RZ] ;  /* 0x00000000fffff984 */ /* 0x000fe20000000800 */
[----:B------:R-:W-:Y:S07]  /*1890*/  @P3 LDGSTS.E.LTC128B.64 [R50+0x800], desc[UR16][R56.64] ;  /* 0x0080000038323fae */ /* 0x000fee000b9a1610 */
[----:B------:R2:W5:Y:S01]  /*18a0*/  DMMA.8x8x4 R16, R22, R24, R16 ;  /* 0x000000181610723f */ /* 0x0005620000000010 */
[----:B------:R-:W-:Y:S06]  /*18b0*/  @P2 LDGSTS.E.LTC128B.64 [R49+0x3800], desc[UR16][R54.64] ;  /* 0x0380000036312fae */ /* 0x000fec000b9a1610 */
[----:B------:R-:W-:Y:S06]  /*18c0*/  @P1 LDGSTS.E.LTC128B.64 [R50+0x880], desc[UR16][R56.64+0x80] ;  /* 0x0088008038321fae */ /* 0x000fec000b9a1610 */
[----:B--2---:R2:W-:Y:S06]  /*18d0*/  @P0 LDGSTS.E.LTC128B.64 [R49+0x3880], desc[UR16][R54.64+0x80] ;  /* 0x0388008036310fae */ /* 0x0045ec000b9a1610 */
[----:B------:R-:W0:-:S01]  /*18e0*/  LDGDEPBAR ;  /* 0x00000000000079af */ /* 0x000e020000000000 */
[C---:B-1---5:R1:W5:Y:S04]  /*18f0*/  DMMA.8x8x4 R4, R28.reuse, R32, R4 ;  /* 0x000000201c04723f */ /* 0x0623680000000004 */
[----:B--2---:R-:W-:Y:S11]  /*1900*/  VIADD R49, R48, 0xffffffff ;  /* 0xffffffff30317836 */ /* 0x004ff60000000000 */
[----:B------:R-:W-:Y:S01]  /*1910*/  @!UPT UIADD3 URZ, UPT, UPT, URZ, URZ, URZ ;  /* 0x000000fffffff290 */ /* 0x000fe2000fffe0ff */
[-C--:B------:R1:W5:Y:S01]  /*1920*/  DMMA.8x8x4 R8, R28, R34.reuse, R8 ;  /* 0x000000221c08723f */ /* 0x0803620000000008 */
[----:B------:R-:W-:Y:S04]  /*1930*/  DEPBAR.LE SB0, 0x1 ;  /* 0x000080400000791a */ /* 0x000fe80000000000 */
[----:B------:R-:W-:Y:S01]  /*1940*/  BAR.SYNC.DEFER_BLOCKING 0x0 ;  /* 0x0000000000007b1d */ /* 0x000fe20000010000 */
[----:B------:R-:W-:Y:S04]  /*1950*/  ISETP.NE.AND P0, PT, R49, RZ, PT ;  /* 0x000000ff3100720c */ /* 0x000fe80003f05270 */
[----:B------:R-:W-:Y:S02]  /*1960*/  SEL R46, R46, RZ, P0 ;  /* 0x000000ff2e2e7207 */ /* 0x000fe40000000000 */
[----:B------:R-:W-:Y:S02]  /*1970*/  SEL R47, R47, RZ, P0 ;  /* 0x000000ff2f2f7207 */ /* 0x000fe40000000000 */
[----:B------:R-:W-:Y:S01]  /*1980*/  ISETP.GT.AND P0, PT, R48, -0x1, PT ;  /* 0xffffffff3000780c */ /* 0x000fe20003f04270 */
[----:B------:R-:W-:Y:S01]  /*1990*/  IMAD.MOV.U32 R48, RZ, RZ, R49 ;  /* 0x000000ffff307224 */ /* 0x000fe200078e0031 */
[C---:B------:R1:W5:Y:S01]  /*19a0*/  DMMA.8x8x4 R12, R30.reuse, R34, R12 ;  /* 0x000000221e0c723f */ /* 0x040362000000000c */
[----:B------:R1:W2:Y:S11]  /*19b0*/  LDS.128 R20, [R41+UR10] ;  /* 0x0000000a29147984 */ /* 0x0002b60008000c00 */
[----:B------:R-:W-:Y:S04]  /*19c0*/  @!UPT UIADD3 URZ, UPT, UPT, URZ, URZ, URZ ;  /* 0x000000fffffff290 */ /* 0x000fe8000fffe0ff */
[----:B------:R1:W5:Y:S01]  /*19d0*/  DMMA.8x8x4 R16, R30, R32, R16 ;  /* 0x000000201e10723f */ /* 0x0003620000000010 */
[----:B------:R1:W2:Y:S01]  /*19e0*/  LDS.128 R24, [R40+UR10+0x3000] ;  /* 0x0030000a28187984 */ /* 0x0002a20008000c00 */
[----:B------:R-:W-:Y:S10]  /*19f0*/  @P0 BRA `(.L_x_4) ;  /* 0xfffffff800700947 */ /* 0x000ff4000383ffff */
.L_x_3:
[----:B------:R-:W0:Y:S01]  /*1a00*/  LDGDEPBAR ;  /* 0x00000000000079af */ /* 0x000e220000000000 */
[----:B------:R-:W3:Y:S03]  /*1a10*/  LDCU.64 UR4, c[0x0][0x480] ;  /* 0x00009000ff0477ac */ /* 0x000ee60008000a00 */
[----:B------:R-:W0:Y:S01]  /*1a20*/  LDGDEPBAR ;  /* 0x00000000000079af */ /* 0x000e220000000000 */
[----:B---3--:R-:W-:-:S04]  /*1a30*/  UISETP.NE.U32.AND UP0, UPT, UR4, URZ, UPT ;  /* 0x000000ff0400728c */ /* 0x008fc8000bf05070 */
[----:B------:R-:W-:Y:S01]  /*1a40*/  UISETP.NE.AND.EX UP0, UPT, UR5, URZ, UPT, UP0 ;  /* 0x000000ff0500728c */ /* 0x000fe2000bf05300 */
[----:B------:R-:W-:-:S04]  /*1a50*/  DEPBAR.LE SB0, 0x0 ;  /* 0x000080000000791a */ /* 0x000fc80000000000 */
[----:B------:R-:W-:Y:S06]  /*1a60*/  BAR.SYNC.DEFER_BLOCKING 0x0 ;  /* 0x0000000000007b1d */ /* 0x000fec0000010000 */
[----:B------:R-:W-:Y:S05]  /*1a70*/  BRA.U !UP0, `(.L_x_5) ;  /* 0x00000001081c7547 */ /* 0x000fea000b800000 */
[----:B------:R-:W3:Y:S02]  /*1a80*/  LDC.64 R50, c[0x0][0x480] ;  /* 0x00012000ff327b82 */ /* 0x000ee40000000a00 */
[----:B---3--:R-:W3:Y:S02]  /*1a90*/  LDG.E.64 R50, desc[UR16][R50.64] ;  /* 0x0000001032327981 */ /* 0x008ee4000c1e1b00 */
[----:B---3--:R-:W-:-:S04]  /*1aa0*/  ISETP.NE.U32.AND P0, PT, R50, RZ, PT ;  /* 0x000000ff3200720c */ /* 0x008fc80003f05070 */
[----:B------:R-:W-:-:S13]  /*1ab0*/  ISETP.NE.AND.EX P0, PT, R51, RZ, PT, P0 ;  /* 0x000000ff3300720c */ /* 0x000fda0003f05300 */
[----:B------:R-:W-:Y:S05]  /*1ac0*/  @!P0 BRA `(.L_x_5) ;  /* 0x0000000000088947 */ /* 0x000fea0003800000 */
[----:B------:R-:W4:Y:S01]  /*1ad0*/  LD.E.64 R50, desc[UR16][R50.64] ;  /* 0x0000001032327980 */ /* 0x000f22000c101b00 */
[----:B------:R-:W-:Y:S05]  /*1ae0*/  BRA `(.L_x_6) ;  /* 0x00000000001c7947 */ /* 0x000fea0003800000 */
.L_x_5:
[----:B------:R-:W3:Y:S01]  /*1af0*/  LDCU.64 UR4, c[0x0][0x470] ;  /* 0x00008e00ff0477ac */ /* 0x000ee20008000a00 */
[----:B------:R-:W1:Y:S01]  /*1b00*/  LDC.64 R50, c[0x0][0x460] ;  /* 0x00011800ff327b82 */ /* 0x000e620000000a00 */
[----:B---3--:R-:W-:-:S04]  /*1b10*/  UISETP.NE.U32.AND UP0, UPT, UR4, URZ, UPT ;  /* 0x000000ff0400728c */ /* 0x008fc8000bf05070 */
[----:B------:R-:W-:-:S09]  /*1b20*/  UISETP.NE.AND.EX UP0, UPT, UR5, URZ, UPT, UP0 ;  /* 0x000000ff0500728c */ /* 0x000fd2000bf05300 */
[----:B------:R-:W-:Y:S05]  /*1b30*/  BRA.U !UP0, `(.L_x_6) ;  /* 0x0000000108087547 */ /* 0x000fea000b800000 */
[----:B-1----:R-:W1:Y:S02]  /*1b40*/  LDC.64 R50, c[0x0][0x470] ;  /* 0x00011c00ff327b82 */ /* 0x002e640000000a00 */
[----:B-1----:R-:W4:Y:S02]  /*1b50*/  LDG.E.64 R50, desc[UR16][R50.64] ;  /* 0x0000001032327981 */ /* 0x002f24000c1e1b00 */
.L_x_6:
[----:B------:R-:W3:Y:S02]  /*1b60*/  LDCU.64 UR4, c[0x0][0x488] ;  /* 0x00009100ff0477ac */ /* 0x000ee40008000a00 */
[----:B---3--:R-:W-:-:S04]  /*1b70*/  UISETP.NE.U32.AND UP0, UPT, UR4, URZ, UPT ;  /* 0x000000ff0400728c */ /* 0x008fc8000bf05070 */
[----:B------:R-:W-:-:S09]  /*1b80*/  UISETP.NE.AND.EX UP0, UPT, UR5, URZ, UPT, UP0 ;  /* 0x000000ff0500728c */ /* 0x000fd2000bf05300 */
        /* <DEDUP_REMOVED lines=8> */
.L_x_7:
[----:B------:R-:W3:Y:S01]  /*1c10*/  LDCU.64 UR4, c[0x0][0x478] ;  /* 0x00008f00ff0477ac */ /* 0x000ee20008000a00 */
[----:B------:R-:W1:Y:S01]  /*1c20*/  LDC.64 R48, c[0x0][0x468] ;  /* 0x00011a00ff307b82 */ /* 0x000e620000000a00 */
[----:B---3--:R-:W-:-:S04]  /*1c30*/  UISETP.NE.U32.AND UP0, UPT, UR4, URZ, UPT ;  /* 0x000000ff0400728c */ /* 0x008fc8000bf05070 */
[----:B------:R-:W-:-:S09]  /*1c40*/  UISETP.NE.AND.EX UP0, UPT, UR5, URZ, UPT, UP0 ;  /* 0x000000ff0500728c */ /* 0x000fd2000bf05300 */
[----:B------:R-:W-:Y:S05]  /*1c50*/  BRA.U !UP0, `(.L_x_8) ;  /* 0x0000000108087547 */ /* 0x000fea000b800000 */
[----:B-1----:R-:W1:Y:S02]  /*1c60*/  LDC.64 R48, c[0x0][0x478] ;  /* 0x00011e00ff307b82 */ /* 0x002e640000000a00 */
[----:B-1----:R-:W4:Y:S02]  /*1c70*/  LDG.E.64 R48, desc[UR16][R48.64] ;  /* 0x0000001030307981 */ /* 0x002f24000c1e1b00 */
.L_x_8:
[----:B------:R-:W3:Y:S01]  /*1c80*/  LDCU UR22, c[0x0][0x490] ;  /* 0x00009200ff1677ac */ /* 0x000ee20008000800 */
[----:B------:R-:W2:Y:S01]  /*1c90*/  LDCU UR6, c[0x0][0x38c] ;  /* 0x00007180ff0677ac */ /* 0x000ea20008000800 */
[----:B------:R-:W1:Y:S01]  /*1ca0*/  LDCU.64 UR4, c[0x0][0x4b0] ;  /* 0x00009600ff0477ac */ /* 0x000e620008000a00 */
[----:B------:R-:W1:Y:S01]  /*1cb0*/  LDCU.64 UR10, c[0x0][0x4e0] ;  /* 0x00009c00ff0a77ac */ /* 0x000e620008000a00 */
[----:B------:R-:W1:Y:S01]  /*1cc0*/  LDCU.64 UR8, c[0x0][0x4b8] ;  /* 0x00009700ff0877ac */ /* 0x000e620008000a00 */
[----:B---3--:R-:W-:Y:S02]  /*1cd0*/  UISETP.NE.AND UP0, UPT, UR22, URZ, UPT ;  /* 0x000000ff1600728c */ /* 0x008fe4000bf05270 */
[----:B--2---:R-:W-:Y:S01]  /*1ce0*/  UIMAD UR20, UR20, UR6, UR21 ;  /* 0x00000006141472a4 */ /* 0x004fe2000f8e0215 */
[----:B-1----:R-:W-:Y:S02]  /*1cf0*/  MOV R2, UR4 ;  /* 0x0000000400027c02 */ /* 0x002fe40008000f00 */
[----:B------:R-:W-:Y:S01]  /*1d00*/  MOV R3, UR5 ;  /* 0x0000000500037c02 */ /* 0x000fe20008000f00 */
[----:B------:R-:W-:-:S03]  /*1d10*/  UIMAD.WIDE UR20, UR20, 0x4, UR10 ;  /* 0x00000004141478a5 */ /* 0x000fc6000f8e020a */
[----:B------:R-:W-:Y:S09]  /*1d20*/  BRA.U UP0, `(.L_x_9) ;  /* 0x0000000100387547 */ /* 0x000ff2000b800000 */
[----:B------:R-:W1:Y:S01]  /*1d30*/  LDCU UR4, c[0x0][0x394] ;  /* 0x00007280ff0477ac */ /* 0x000e620008000800 */
[----:B------:R-:W-:Y:S01]  /*1d40*/  MOV R0, 0xffffffff ;  /* 0xffffffff00007802 */ /* 0x000fe20000000f00 */
[----:B-1----:R-:W-:-:S09]  /*1d50*/  UISETP.GE.AND UP0, UPT, UR4, 0x2, UPT ;  /* 0x000000020400788c */ /* 0x002fd2000bf06270 */
[----:B------:R-:W-:Y:S05]  /*1d60*/  BRA.U !UP0, `(.L_x_10) ;  /* 0x0000000108c07547 */ /* 0x000fea000b800000 */
[----:B------:R-:W-:Y:S01]  /*1d70*/  ISETP.NE.AND P0, PT, R38, RZ, PT ;  /* 0x000000ff2600720c */ /* 0x000fe20003f05270 */
[----:B------:R-:W-:Y:S02]  /*1d80*/  IMAD.MOV.U32 R0, RZ, RZ, -0x1 ;  /* 0xffffffffff007424 */ /* 0x000fe400078e00ff */
[----:B------:R-:W-:Y:S02]  /*1d90*/  IMAD.U32 R20, RZ, RZ, UR20 ;  /* 0x00000014ff147e24 */ /* 0x000fe4000f8e00ff */
[----:B------:R-:W-:-:S08]  /*1da0*/  IMAD.U32 R21, RZ, RZ, UR21 ;  /* 0x00000015ff157e24 */ /* 0x000fd0000f8e00ff */
[----:B------:R1:W2:Y:S04]  /*1db0*/  @!P0 LDG.E.STRONG.GPU R0, desc[UR16][R20.64] ;  /* 0x0000001014008981 */ /* 0x0002a8000c1ef900 */
[----:B--2---:R-:W-:Y:S01]  /*1dc0*/  @!P0 CCTL.IVALL ;  /* 0x00000000ff00898f */ /* 0x004fe20002000000 */
[----:B------:R-:W-:-:S04]  /*1dd0*/  ISETP.NE.AND P0, PT, RZ, UR12, PT ;  /* 0x0000000cff007c0c */ /* 0x000fc8000bf05270 */
[----:B----4-:R-:W-:Y:S02]  /*1de0*/  FSEL R48, R48, RZ, !P0 ;  /* 0x000000ff30307208 */ /* 0x010fe40004000000 */
[----:B------:R-:W-:Y:S01]  /*1df0*/  FSEL R49, R49, 1.875, !P0 ;  /* 0x3ff0000031317808 */ /* 0x000fe20004000000 */
[----:B------:R-:W-:Y:S06]  /*1e00*/  BRA `(.L_x_10) ;  /* 0x0000000000987947 */ /* 0x000fec0003800000 */
.L_x_9:
[----:B------:R-:W-:Y:S01]  /*1e10*/  UISETP.NE.AND UP0, UPT, UR22, 0x3, UPT ;  /* 0x000000031600788c */ /* 0x000fe2000bf05270 */
[----:B------:R-:W-:-:S08]  /*1e20*/  MOV R0, 0xffffffff ;  /* 0xffffffff00007802 */ /* 0x000fd00000000f00 */
[----:B------:R-:W-:Y:S05]  /*1e30*/  BRA.U !UP0, `(.L_x_11) ;  /* 0x0000000108607547 */ /* 0x000fea000b800000 */
[----:B------:R-:W-:-:S09]  /*1e40*/  UISETP.NE.AND UP0, UPT, UR22, 0x2, UPT ;  /* 0x000000021600788c */ /* 0x000fd2000bf05270 */
[----:B------:R-:W-:Y:S05]  /*1e50*/  BRA.U !UP0, `(.L_x_12) ;  /* 0x0000000108247547 */ /* 0x000fea000b800000 */
[----:B------:R-:W-:-:S09]  /*1e60*/  UISETP.NE.AND UP0, UPT, UR22, 0x1, UPT ;  /* 0x000000011600788c */ /* 0x000fd2000bf05270 */
[----:B------:R-:W-:Y:S05]  /*1e70*/  BRA.U UP0, `(.L_x_10) ;  /* 0x00000001007c7547 */ /* 0x000fea000b800000 */
[----:B------:R-:W1:Y:S01]  /*1e80*/  LDCU.64 UR4, c[0x0][0x4d8] ;  /* 0x00009b00ff0477ac */ /* 0x000e620008000a00 */
[----:B------:R-:W2:Y:S01]  /*1e90*/  LDCU.64 UR8, c[0x0][0x4b8] ;  /* 0x00009700ff0877ac */ /* 0x000ea20008000a00 */
[----:B-1----:R-:W-:-:S04]  /*1ea0*/  UIMAD.WIDE.U32 UR6, UR12, UR4, URZ ;  /* 0x000000040c0672a5 */ /* 0x002fc8000f8e00ff */
[----:B------:R-:W-:Y:S02]  /*1eb0*/  UIMAD UR5, UR12, UR5, UR7 ;  /* 0x000000050c0572a4 */ /* 0x000fe4000f8e0207 */
[----:B--2---:R-:W-:-:S04]  /*1ec0*/  ULEA UR8, UP0, UR6, UR8, 0x3 ;  /* 0x0000000806087291 */ /* 0x004fc8000f8018ff */
[----:B------:R-:W-:Y:S01]  /*1ed0*/  ULEA.HI.X UR9, UR6, UR9, UR5, 0x3, UP0 ;  /* 0x0000000906097291 */ /* 0x000fe200080f1c05 */
[----:B------:R-:W-:Y:S11]  /*1ee0*/  BRA `(.L_x_10) ;  /* 0x0000000000607947 */ /* 0x000ff60003800000 */
.L_x_12:
[----:B------:R-:W1:Y:S01]  /*1ef0*/  LDCU.128 UR8, c[0x0][0x4d0] ;  /* 0x00009a00ff0877ac */ /* 0x000e620008000c00 */
[----:B------:R-:W2:Y:S01]  /*1f00*/  LDCU.128 UR4, c[0x0][0x4b0] ;  /* 0x00009600ff0477ac */ /* 0x000ea20008000c00 */
[----:B-1----:R-:W-:Y:S02]  /*1f10*/  UIMAD.WIDE.U32 UR24, UR12, UR8, URZ ;  /* 0x000000080c1872a5 */ /* 0x002fe4000f8e00ff */
[----:B------:R-:W-:Y:S02]  /*1f20*/  UIMAD.WIDE.U32 UR26, UR12, UR10, URZ ;  /* 0x0000000a0c1a72a5 */ /* 0x000fe4000f8e00ff */
[----:B------:R-:W-:Y:S02]  /*1f30*/  UIMAD UR9, UR12, UR9, UR25 ;  /* 0x000000090c0972a4 */ /* 0x000fe4000f8e0219 */
[----:B--2---:R-:W-:Y:S02]  /*1f40*/  ULEA UR4, UP1, UR24, UR4, 0x3 ;  /* 0x0000000418047291 */ /* 0x004fe4000f8218ff */
[----:B------:R-:W-:-:S02]  /*1f50*/  UIMAD UR11, UR12, UR11, UR27 ;  /* 0x0000000b0c0b72a4 */ /* 0x000fc4000f8e021b */
[----:B------:R-:W-:Y:S02]  /*1f60*/  ULEA.HI.X UR5, UR24, UR5, UR9, 0x3, UP1 ;  /* 0x0000000518057291 */ /* 0x000fe400088f1c09 */
[----:B------:R-:W-:Y:S01]  /*1f70*/  ULEA UR8, UP0, UR26, UR6, 0x3 ;  /* 0x000000061a087291 */ /* 0x000fe2000f8018ff */
[----:B------:R-:W-:-:S03]  /*1f80*/  MOV R2, UR4 ;  /* 0x0000000400027c02 */ /* 0x000fc60008000f00 */
[----:B------:R-:W-:Y:S01]  /*1f90*/  MOV R3, UR5 ;  /* 0x0000000500037c02 */ /* 0x000fe20008000f00 */
[----:B------:R-:W-:Y:S01]  /*1fa0*/  ULEA.HI.X UR9, UR26, UR7, UR11, 0x3, UP0 ;  /* 0x000000071a097291 */ /* 0x000fe200080f1c0b */
[----:B------:R-:W-:Y:S11]  /*1fb0*/  BRA `(.L_x_10) ;  /* 0x00000000002c7947 */ /* 0x000ff60003800000 */
.L_x_11:
[----:B------:R-:W1:Y:S02]  /*1fc0*/  LDCU.128 UR4, c[0x0][0x4b0] ;  /* 0x00009600ff0477ac */ /* 0x000e640008000c00 */
[----:B-1----:R-:W-:-:S06]  /*1fd0*/  UIMAD.WIDE.U32 UR6, UR12, 0x8, UR6 ;  /* 0x000000080c0678a5 */ /* 0x002fcc000f8e0006 */
[----:B------:R-:W-:Y:S02]  /*1fe0*/  IMAD.U32 R20, RZ, RZ, UR6 ;  /* 0x00000006ff147e24 */ /* 0x000fe4000f8e00ff */
[----:B------:R-:W-:Y:S01]  /*1ff0*/  IMAD.U32 R21, RZ, RZ, UR7 ;  /* 0x00000007ff157e24 */ /* 0x000fe2000f8e00ff */
[----:B------:R-:W-:-:S05]  /*2000*/  UIMAD.WIDE.U32 UR4, UR12, 0x8, UR4 ;  /* 0x000000080c0478a5 */ /* 0x000fca000f8e0004 */
[----:B------:R-:W2:Y:S01]  /*2010*/  LDG.E.64 R20, desc[UR16][R20.64] ;  /* 0x0000001014147981 */ /* 0x000ea2000c1e1b00 */
[----:B------:R-:W-:Y:S01]  /*2020*/  MOV R2, UR4 ;  /* 0x0000000400027c02 */ /* 0x000fe20008000f00 */
[----:B------:R-:W-:-:S06]  /*2030*/  IMAD.U32 R3, RZ, RZ, UR5 ;  /* 0x00000005ff037e24 */ /* 0x000fcc000f8e00ff */
[----:B------:R-:W4:Y:S01]  /*2040*/  LDG.E.64 R2, desc[UR16][R2.64] ;  /* 0x0000001002027981 */ /* 0x000f22000c1e1b00 */
[----:B--2---:R-:W-:Y:S02]  /*2050*/  R2UR UR8, R20 ;  /* 0x00000000140872ca */ /* 0x004fe400000e0000 */
[----:B------:R-:W-:-:S15]  /*2060*/  R2UR UR9, R21 ;  /* 0x00000000150972ca */ /* 0x000fde00000e0000 */
.L_x_10:
[----:B------:R-:W-:Y:S01]  /*2070*/  ULEA UR27, UR23, UR19, 0x1 ;  /* 0x00000013171b7291 */ /* 0x000fe2000f8e08ff */
[----:B------:R-:W2:Y:S01]  /*2080*/  S2UR UR24, SR_CgaCtaId ;  /* 0x00000000001879c3 */ /* 0x000ea20000008800 */
[----:B------:R-:W3:Y:S01]  /*2090*/  LDCU UR23, c[0x0][0x394] ;  /* 0x00007280ff1777ac */ /* 0x000ee20008000800 */
[--C-:B------:R-:W-:Y:S01]  /*20a0*/  SHF.R.U32.HI R44, RZ, 0x2, R38.reuse ;  /* 0x00000002ff2c7819 */ /* 0x100fe20000011626 */
[C---:B------:R-:W-:Y:S01]  /*20b0*/  IMAD.SHL.U32 R41, R38.reuse, 0x8, RZ ;  /* 0x0000000826297824 */ /* 0x040fe200078e00ff */
[----:B-1----:R-:W-:Y:S01]  /*20c0*/  LOP3.LUT R21, R38, 0x1f, RZ, 0xc0, !PT ;  /* 0x0000001f26157812 */ /* 0x002fe200078ec0ff */
[----:B------:R-:W1:Y:S01]  /*20d0*/  LDCU.64 UR6, c[0x0][0x420] ;  /* 0x00008400ff0677ac */ /* 0x000e620008000a00 */
[----:B------:R-:W-:Y:S02]  /*20e0*/  SHF.R.U32.HI R20, RZ, 0x3, R38 ;  /* 0x00000003ff147819 */ /* 0x000fe40000011626 */
[----:B------:R-:W-:Y:S01]  /*20f0*/  LOP3.LUT R44, R44, 0xf0, RZ, 0xc0, !PT ;  /* 0x000000f02c2c7812 */ /* 0x000fe200078ec0ff */
[----:B------:R-:W-:Y:S01]  /*2100*/  USHF.L.U32 UR26, UR18, 0x3, URZ ;  /* 0x00000003121a7899 */ /* 0x000fe200080006ff */
[----:B------:R-:W-:Y:S01]  /*2110*/  VIADD R43, R21, UR15 ;  /* 0x0000000f152b7c36 */ /* 0x000fe20008000000 */
[----:B------:R-:W2:Y:S01]  /*2120*/  LDCU.64 UR18, c[0x0][0x3e0] ;  /* 0x00007c00ff1277ac */ /* 0x000ea20008000a00 */
[----:B------:R-:W-:-:S02]  /*2130*/  LOP3.LUT R44, R44, 0x4, R20, 0xf8, !PT ;  /* 0x000000042c2c7812 */ /* 0x000fc400078ef814 */
[----:B------:R-:W-:Y:S01]  /*2140*/  IMAD.WIDE R54, R43, 0x8, RZ ;  /* 0x000000082b367825 */ /* 0x000fe200078e02ff */
[----:B------:R-:W2:Y:S01]  /*2150*/  LDCU.64 UR4, c[0x0][0x400] ;  /* 0x00008000ff0477ac */ /* 0x000ea20008000a00 */
[----:B------:R-:W-:Y:S02]  /*2160*/  LOP3.LUT R42, R38, 0x3, RZ, 0xc0, !PT ;  /* 0x00000003262a7812 */ /* 0x000fe400078ec0ff */
[----:B------:R-:W-:Y:S01]  /*2170*/  SHF.R.U32.HI R21, RZ, 0x2, R21 ;  /* 0x00000002ff157819 */ /* 0x000fe20000011615 */
[----:B---3--:R-:W-:Y:S01]  /*2180*/  UISETP.GT.AND UP1, UPT, UR23, 0x1, UPT ;  /* 0x000000011700788c */ /* 0x008fe2000bf24270 */
[----:B------:R-:W-:Y:S01]  /*2190*/  VIADD R44, R44, UR14 ;  /* 0x0000000e2c2c7c36 */ /* 0x000fe20008000000 */
[----:B------:R-:W-:Y:S01]  /*21a0*/  USHF.L.U32 UR27, UR27, 0x3, URZ ;  /* 0x000000031b1b7899 */ /* 0x000fe200080006ff */
[----:B------:R-:W-:Y:S01]  /*21b0*/  LOP3.LUT R20, R20, 0x7c, RZ, 0xc0, !PT ;  /* 0x0000007c14147812 */ /* 0x000fe200078ec0ff */
[----:B-1----:R-:W-:Y:S01]  /*21c0*/  IMAD.U32 R24, RZ, RZ, UR7 ;  /* 0x00000007ff187e24 */ /* 0x002fe2000f8e00ff */
[----:B------:R-:W-:Y:S01]  /*21d0*/  MOV R25, UR6 ;  /* 0x0000000600197c02 */ /* 0x000fe20008000f00 */
[----:B------:R-:W-:Y:S01]  /*21e0*/  UISETP.EQ.AND UP1, UPT, UR22, URZ, UP1 ;  /* 0x000000ff1600728c */ /* 0x000fe20008f22270 */
[----:B------:R-:W-:Y:S01]  /*21f0*/  IMAD R42, R21, 0x12, R42 ;  /* 0x00000012152a7824 */ /* 0x000fe200078e022a */
[----:B------:R-:W-:Y:S01]  /*2200*/  UIMAD UR26, UR27, 0x12, UR26 ;  /* 0x000000121b1a78a4 */ /* 0x000fe2000f8e021a */
[C---:B------:R-:W-:Y:S01]  /*2210*/  IMAD R52, R44.reuse, R24, RZ ;  /* 0x000000182c347224 */ /* 0x040fe200078e02ff */
[----:B------:R-:W-:Y:S01]  /*2220*/  UMOV UR25, 0x400 ;  /* 0x0000040000197882 */ /* 0x000fe20000000000 */
[--C-:B--2---:R-:W-:Y:S01]  /*2230*/  IMAD.WIDE.U32 R46, R44, UR18, R54.reuse ;  /* 0x000000122c2e7c25 */ /* 0x104fe2000f8e0036 */
[----:B------:R-:W-:Y:S01]  /*2240*/  LOP3.LUT R41, R41, 0xf8, RZ, 0xc0, !PT ;  /* 0x000000f829297812 */ /* 0x000fe200078ec0ff */
[----:B------:R-:W-:Y:S01]  /*2250*/  ULEA UR15, UR24, UR25, 0x18 ;  /* 0x00000019180f7291 */ /* 0x000fe2000f8ec0ff */
[----:B------:R-:W-:Y:S01]  /*2260*/  IADD3 R42, PT, PT, R42, UR26, RZ ;  /* 0x0000001a2a2a7c10 */ /* 0x000fe2000fffe0ff */
[----:B------:R-:W-:Y:S01]  /*2270*/  IMAD.WIDE.U32 R54, R44, R25, R54 ;  /* 0x000000192c367225 */ /* 0x000fe200078e0036 */
[----:B----4-:R-:W-:Y:S01]  /*2280*/  IADD3 R46, P1, PT, R2, R46, RZ ;  /* 0x0000002e022e7210 */ /* 0x010fe20007f3e0ff */
[----:B------:R-:W1:Y:S02]  /*2290*/  LDCU.64 UR10, c[0x0][0x3e0] ;  /* 0x00007c00ff0a77ac */ /* 0x000e640008000a00 */
[----:B------:R-:W-:Y:S01]  /*22a0*/  IMAD R45, R44, UR19, R47 ;  /* 0x000000132c2d7c24 */ /* 0x000fe2000f8e022f */
[----:B------:R-:W-:Y:S01]  /*22b0*/  IADD3 R22, P0, PT, R54, UR8, RZ ;  /* 0x0000000836167c10 */ /* 0x000fe2000ff1e0ff */
[----:B------:R-:W-:Y:S01]  /*22c0*/  IMAD.IADD R53, R55, 0x1, R52 ;  /* 0x0000000137357824 */ /* 0x000fe200078e0234 */
[----:B------:R-:W-:Y:S01]  /*22d0*/  LEA R42, R42, UR15, 0x4 ;  /* 0x0000000f2a2a7c11 */ /* 0x000fe2000f8e20ff */
[----:B------:R-:W-:Y:S01]  /*22e0*/  IMAD R41, R20, 0x120, R41 ;  /* 0x0000012014297824 */ /* 0x000fe200078e0229 */
[----:B------:R-:W-:Y:S01]  /*22f0*/  IADD3.X R45, PT, PT, R45, R3, RZ, P1, !PT ;  /* 0x000000032d2d7210 */ /* 0x000fe20000ffe4ff */
[----:B------:R-:W-:Y:S01]  /*2300*/  IMAD.U32 R20, RZ, RZ, UR4 ;  /* 0x00000004ff147e24 */ /* 0x000fe2000f8e00ff */
[----:B------:R-:W-:Y:S01]  /*2310*/  IADD3.X R23, PT, PT, R53, UR9, RZ, P0, !PT ;  /* 0x0000000935177c10 */ /* 0x000fe200087fe4ff */
[----:B------:R-:W-:Y:S01]  /*2320*/  IMAD.U32 R21, RZ, RZ, UR5 ;  /* 0x00000005ff157e24 */ /* 0x000fe2000f8e00ff */
[----:B------:R-:W2:Y:S01]  /*2330*/  LDCU.64 UR6, c[0x0][0x3e8] ;  /* 0x00007d00ff0677ac */ /* 0x000ea20008000a00 */
[----:B------:R-:W-:Y:S05]  /*2340*/  BRA.U !UP1, `(.L_x_13) ;  /* 0x0000000109b47547 */ /* 0x000fea000b800000 */
[----:B------:R-:W-:-:S13]  /*2350*/  ISETP.NE.AND P0, PT, R0, UR12, PT ;  /* 0x0000000c00007c0c */ /* 0x000fda000bf05270 */
[----:B------:R-:W-:Y:S06]  /*2360*/  BAR.RED.AND.DEFER_BLOCKING 0x0, P0 ;  /* 0x0000000000007b1d */ /* 0x000fec0000014400 */
[----:B------:R-:W3:Y:S02]  /*2370*/  B2R.RESULT RZ, P0 ;  /* 0x0000000000ff731c */ /* 0x000ee40000004000 */
[----:B---3--:R-:W-:Y:S05]  /*2380*/  @!P0 BRA `(.L_x_14) ;  /* 0x0000000000308947 */ /* 0x008fea0003800000 */
[----:B------:R-:W-:-:S13]  /*2390*/  ISETP.NE.AND P1, PT, R38, RZ, PT ;  /* 0x000000ff2600720c */ /* 0x000fda0003f25270 */
.L_x_16:
[----:B------:R-:W-:Y:S05]  /*23a0*/  YIELD ;  /* 0x0000000000007946 */ /* 0x000fea0003800000 */
[----:B---3-5:R-:W-:Y:S05]  /*23b0*/  @P1 BRA `(.L_x_15) ;  /* 0x0000000000101947 */ /* 0x028fea0003800000 */
[----:B------:R-:W-:Y:S02]  /*23c0*/  MOV R20, UR20 ;  /* 0x0000001400147c02 */ /* 0x000fe40008000f00 */
[----:B------:R-:W-:-:S05]  /*23d0*/  MOV R21, UR21 ;  /* 0x0000001500157c02 */ /* 0x000fca0008000f00 */
[----:B------:R3:W4:Y:S04]  /*23e0*/  LDG.E.STRONG.GPU R0, desc[UR16][R20.64] ;  /* 0x0000001014007981 */ /* 0x000728000c1ef900 */
[----:B----4-:R-:W-:Y:S01]  /*23f0*/  CCTL.IVALL ;  /* 0x00000000ff00798f */ /* 0x010fe20002000000 */
.L_x_15:
[----:B------:R-:W-:Y:S01]  /*2400*/  ISETP.NE.AND P0, PT, R0, UR12, PT ;  /* 0x0000000c00007c0c */ /* 0x000fe2000bf05270 */
[----:B------:R-:W-:-:S12]  /*2410*/  WARPSYNC.ALL ;  /* 0x0000000000007948 */ /* 0x000fd80003800000 */
[----:B------:R-:W-:Y:S06]  /*2420*/  BAR.RED.AND.DEFER_BLOCKING 0x0, P0 ;  /* 0x0000000000007b1d */ /* 0x000fec0000014400 */
[----:B------:R-:W4:Y:S02]  /*2430*/  B2R.RESULT RZ, P0 ;  /* 0x0000000000ff731c */ /* 0x000f240000004000 */
[----:B----4-:R-:W-:Y:S05]  /*2440*/  @P0 BRA `(.L_x_16) ;  /* 0xfffffffc00d40947 */ /* 0x010fea000383ffff */
.L_x_14:
[----:B------:R-:W-:Y:S05]  /*2450*/  WARPSYNC.ALL ;  /* 0x0000000000007948 */ /* 0x000fea0003800000 */
[----:B------:R-:W-:Y:S01]  /*2460*/  ISETP.NE.AND P0, PT, RZ, UR12, PT ;  /* 0x0000000cff007c0c */ /* 0x000fe2000bf05270 */
[----:B---3--:R-:W3:Y:S08]  /*2470*/  LDC.64 R20, c[0x0][0x400] ;  /* 0x00010000ff147b82 */ /* 0x008ef00000000a00 */
[----:B------:R-:W-:Y:S01]  /*2480*/  BAR.SYNC.DEFER_BLOCKING 0x0 ;  /* 0x0000000000007b1d */ /* 0x000fe20000010000 */
[----:B------:R-:W-:-:S02]  /*2490*/  SEL R46, R46, R22, !P0 ;  /* 0x000000162e2e7207 */ /* 0x000fc40004000000 */
[----:B------:R-:W-:Y:S02]  /*24a0*/  SEL R45, R45, R23, !P0 ;  /* 0x000000172d2d7207 */ /* 0x000fe40004000000 */
[----:B------:R-:W-:Y:S01]  /*24b0*/  SEL R2, R2, UR8, !P0 ;  /* 0x0000000802027c07 */ /* 0x000fe2000c000000 */
[----:B-1----:R-:W1:Y:S01]  /*24c0*/  LDCU.64 UR10, c[0x0][0x420] ;  /* 0x00008400ff0a77ac */ /* 0x002e620008000a00 */
[----:B------:R-:W-:Y:S01]  /*24d0*/  SEL R3, R3, UR9, !P0 ;  /* 0x0000000903037c07 */ /* 0x000fe2000c000000 */
[----:B--2---:R-:W2:Y:S01]  /*24e0*/  LDCU.128 UR4, c[0x0][0x3e0] ;  /* 0x00007c00ff0477ac */ /* 0x004ea20008000c00 */
[----:B------:R-:W-:-:S05]  /*24f0*/  VOTEU.ANY UP0, P0 ;  /* 0x0000000000ff7886 */ /* 0x000fca0000000100 */
[----:B--2---:R-:W2:Y:S01]  /*2500*/  @UP0 LDCU UR6, c[0x0][0x428] ;  /* 0x00008500ff0607ac */ /* 0x004ea20008000800 */
[----:B---3--:R-:W3:Y:S01]  /*2510*/  @P0 LDC R20, c[0x0][0x440] ;  /* 0x00011000ff140b82 */ /* 0x008ee20000000800 */
[----:B-1----:R-:W-:Y:S01]  /*2520*/  IMAD.U32 R25, RZ, RZ, UR10 ;  /* 0x0000000aff197e24 */ /* 0x002fe2000f8e00ff */
[----:B------:R-:W1:Y:S01]  /*2530*/  @UP0 LDCU UR7, c[0x0][0x42c] ;  /* 0x00008580ff0707ac */ /* 0x000e620008000800 */
[----:B------:R-:W-:-:S03]  /*2540*/  IMAD.U32 R24, RZ, RZ, UR11 ;  /* 0x0000000bff187e24 */ /* 0x000fc6000f8e00ff */
[----:B------:R-:W-:Y:S02]  /*2550*/  R2UR UR10, R25 ;  /* 0x00000000190a72ca */ /* 0x000fe400000e0000 */
[----:B------:R-:W1:Y:S01]  /*2560*/  @P0 LDC R21, c[0x0][0x444] ;  /* 0x00011100ff150b82 */ /* 0x000e620000000800 */
[----:B------:R-:W-:-:S10]  /*2570*/  R2UR UR11, R24 ;  /* 0x00000000180b72ca */ /* 0x000fd400000e0000 */
[----:B------:R-:W-:-:S03]  /*2580*/  USEL UR10, UR4, UR10, !UP0 ;  /* 0x0000000a040a7287 */ /* 0x000fc6000c000000 */
[----:B------:R-:W-:Y:S01]  /*2590*/  USEL UR11, UR5, UR11, !UP0 ;  /* 0x0000000b050b7287 */ /* 0x000fe2000c000000 */
[----:B------:R-:W-:Y:S01]  /*25a0*/  @!PT LDS RZ, [RZ] ;  /* 0x00000000fffff984 */ /* 0x000fe20000000800 */
[----:B------:R-:W-:Y:S01]  /*25b0*/  @!PT LDS RZ, [RZ] ;  /* 0x00000000fffff984 */ /* 0x000fe20000000800 */
[----:B------:R-:W-:Y:S01]  /*25c0*/  @!PT LDS RZ, [RZ] ;  /* 0x00000000fffff984 */ /* 0x000fe20000000800 */
[----:B------:R-:W-:Y:S01]  /*25d0*/  @!PT LDS RZ, [RZ] ;  /* 0x00000000fffff984 */ /* 0x000fe20000000800 */
[----:B------:R-:W-:Y:S06]  /*25e0*/  MEMBAR.SC.GPU ;  /* 0x0000000000007992 */ /* 0x000fec0000002000 */
[----:B------:R-:W-:-:S00]  /*25f0*/  ERRBAR ;  /* 0x00000000000079ab */ /* 0x000fc00000000000 */
[----:B------:R-:W-:Y:S06]  /*2600*/  CGAERRBAR ;  /* 0x00000000000075ab */ /* 0x000fec0000000000 */
[----:B--2---:R-:W-:Y:S01]  /*2610*/  CCTL.IVALL ;  /* 0x00000000ff00798f */ /* 0x004fe20002000000 */
.L_x_13:
[----:B------:R-:W-:Y:S01]  /*2620*/  DSETP.NEU.AND P0, PT, R48, RZ, PT ;  /* 0x000000ff3000722a */ /* 0x000fe20003f0d000 */
[----:B------:R-:W-:-:S13]  /*2630*/  BSSY.RECONVERGENT B2, `(.L_x_17) ;  /* 0x000064d000027945 */ /* 0x000fda0003800200 */
[----:B------:R-:W-:Y:S05]  /*2640*/  @!P0 BRA `(.L_x_18) ;  /* 0x0000004000a88947 */ /* 0x000fea0003800000 */
[----:B------:R-:W-:Y:S01]  /*2650*/  UISETP.GE.AND UP0, UPT, UR14, UR13, UPT ;  /* 0x0000000d0e00728c */ /* 0x000fe2000bf06270 */
[----:B------:R-:W-:Y:S08]  /*2660*/  BSSY.RECONVERGENT B1, `(.L_x_19) ;  /* 0x00000fd000017945 */ /* 0x000ff00003800200 */
[----:B------:R-:W-:Y:S05]  /*2670*/  BRA.U !UP0, `(.L_x_20) ;  /* 0x00000001086c7547 */ /* 0x000fea000b800000 */
[----:B------:R-:W1:Y:S01]  /*2680*/  LDCU.64 UR18, c[0x0][0x380] ;  /* 0x00007000ff1277ac */ /* 0x000e620008000a00 */
[----:B------:R-:W-:Y:S01]  /*2690*/  CS2R R28, SRZ ;  /* 0x00000000001c7805 */ /* 0x000fe2000001ff00 */
[C---:B------:R-:W-:Y:S01]  /*26a0*/  VIADD R0, R44.reuse, 0x2 ;  /* 0x000000022c007836 */ /* 0x040fe20000000000 */
[----:B------:R-:W-:Y:S01]  /*26b0*/  CS2R R24, SRZ ;  /* 0x0000000000187805 */ /* 0x000fe2000001ff00 */
[----:B------:R-:W-:Y:S01]  /*26c0*/  VIADD R22, R44, 0x1 ;  /* 0x000000012c167836 */ /* 0x000fe20000000000 */
[----:B------:R-:W-:Y:S02]  /*26d0*/  CS2R R26, SRZ ;  /* 0x00000000001a7805 */ /* 0x000fe4000001ff00 */
[----:B-1----:R-:W-:-:S04]  /*26e0*/  ISETP.GE.AND P1, PT, R43, UR19, PT ;  /* 0x000000132b007c0c */ /* 0x002fc8000bf26270 */
[----:B------:R-:W-:Y:S02]  /*26f0*/  ISETP.LT.AND P4, PT, R44, UR18, !P1 ;  /* 0x000000122c007c0c */ /* 0x000fe4000cf81270 */
[----:B------:R-:W-:Y:S02]  /*2700*/  ISETP.LT.AND P2, PT, R0, UR18, !P1 ;  /* 0x0000001200007c0c */ /* 0x000fe4000cf41270 */
[----:B------:R-:W-:-:S09]  /*2710*/  ISETP.LT.AND P3, PT, R22, UR18, !P1 ;  /* 0x0000001216007c0c */ /* 0x000fd2000cf61270 */
[----:B------:R-:W-:Y:S01]  /*2720*/  @P4 IMAD.MOV.U32 R32, RZ, RZ, R46 ;  /* 0x000000ffff204224 */ /* 0x000fe200078e002e */
[----:B--2---:R-:W-:Y:S01]  /*2730*/  IADD3 R22, P0, PT, R46, UR6, RZ ;  /* 0x000000062e167c10 */ /* 0x004fe2000ff1e0ff */
[----:B------:R-:W-:Y:S02]  /*2740*/  @P4 IMAD.MOV.U32 R33, RZ, RZ, R45 ;  /* 0x000000ffff214224 */ /* 0x000fe400078e002d */
[----:B------:R-:W-:Y:S01]  /*2750*/  VIADD R0, R44, 0x3 ;  /* 0x000000032c007836 */ /* 0x000fe20000000000 */
[----:B------:R-:W-:Y:S02]  /*2760*/  IADD3.X R23, PT, PT, R45, UR7, RZ, P0, !PT ;  /* 0x000000072d177c10 */ /* 0x000fe400087fe4ff */
[----:B------:R-:W4:Y:S01]  /*2770*/  @P4 LDG.E.LTC128B.64 R28, desc[UR16][R32.64] ;  /* 0x00000010201c4981 */ /* 0x000f22000c1e1b20 */
[----:B------:R-:W-:Y:S02]  /*2780*/  IADD3 R30, P0, PT, R22, UR6, RZ ;  /* 0x00000006161e7c10 */ /* 0x000fe4000ff1e0ff */
[----:B------:R-:W-:Y:S01]  /*2790*/  ISETP.LT.AND P1, PT, R0, UR18, !P1 ;  /* 0x0000001200007c0c */ /* 0x000fe2000cf21270 */
[----:B------:R1:W4:Y:S01]  /*27a0*/  @P3 LDG.E.LTC128B.64 R26, desc[UR16][R22.64] ;  /* 0x00000010161a3981 */ /* 0x000322000c1e1b20 */
[----:B------:R-:W-:-:S05]  /*27b0*/  IADD3.X R31, PT, PT, R23, UR7, RZ, P0, !PT ;  /* 0x00000007171f7c10 */ /* 0x000fca00087fe4ff */
[----:B------:R2:W4:Y:S01]  /*27c0*/  @P2 LDG.E.LTC128B.64 R24, desc[UR16][R30.64] ;  /* 0x000000101e182981 */ /* 0x000522000c1e1b20 */
[----:B-1----:R-:W-:Y:S02]  /*27d0*/  CS2R R22, SRZ ;  /* 0x0000000000167805 */ /* 0x002fe4000001ff00 */
[----:B--2---:R-:W-:-:S04]  /*27e0*/  IADD3 R30, P0, PT, R30, UR6, RZ ;  /* 0x000000061e1e7c10 */ /* 0x004fc8000ff1e0ff */
[----:B------:R-:W-:Y:S01]  /*27f0*/  IADD3.X R31, PT, PT, R31, UR7, RZ, P0, !PT ;  /* 0x000000071f1f7c10 */ /* 0x000fe200087fe4ff */
[----:B------:R-:W-:Y:S08]  /*2800*/  @!P1 BRA `(.L_x_21) ;  /* 0x0000000c00889947 */ /* 0x000ff00003800000 */
[----:B------:R2:W4:Y:S01]  /*2810*/  LDG.E.LTC128B.64 R22, desc[UR16][R30.64] ;  /* 0x000000101e167981 */ /* 0x000522000c1e1b20 */
[----:B------:R-:W-:Y:S05]  /*2820*/  BRA `(.L_x_21) ;  /* 0x0000000c00807947 */ /* 0x000fea0003800000 */
.L_x_20:
[----:B------:R-:W-:Y:S01]  /*2830*/  IADD3 R22, P0, PT, -R2, R46, RZ ;  /* 0x0000002e02167210 */ /* 0x000fe20007f1e1ff */
[----:B------:R-:W-:Y:S04]  /*2840*/  BSSY.RECONVERGENT B0, `(.L_x_22) ;  /* 0x0000029000007945 */ /* 0x000fe80003800200 */
[----:B------:R-:W-:-:S05]  /*2850*/  IMAD.X R23, R45, 0x1, ~R3, P0 ;  /* 0x000000012d177824 */ /* 0x000fca00000e0e03 */
[----:B-1----:R-:W-:-:S04]  /*2860*/  LOP3.LUT R0, R23, UR11, RZ, 0xfc, !PT ;  /* 0x0000000b17007c12 */ /* 0x002fc8000f8efcff */
[----:B------:R-:W-:-:S13]  /*2870*/  ISETP.NE.U32.AND P0, PT, R0, RZ, PT ;  /* 0x000000ff0000720c */ /* 0x000fda0003f05070 */
[----:B------:R-:W-:Y:S05]  /*2880*/  @P0 BRA `(.L_x_23) ;  /* 0x0000000000580947 */ /* 0x000fea0003800000 */
[----:B------:R-:W1:Y:S01]  /*2890*/  I2F.U32.RP R0, UR10 ;  /* 0x0000000a00007d06 */ /* 0x000e620008209000 */
[----:B------:R-:W-:Y:S01]  /*28a0*/  IMAD.MOV.U32 R24, RZ, RZ, RZ ;  /* 0x000000ffff187224 */ /* 0x000fe200078e00ff */
[----:B------:R-:W-:Y:S01]  /*28b0*/  ISETP.NE.U32.AND P0, PT, RZ, UR10, PT ;  /* 0x0000000aff007c0c */ /* 0x000fe2000bf05070 */
[----:B------:R-:W-:-:S05]  /*28c0*/  IMAD.MOV.U32 R23, RZ, RZ, RZ ;  /* 0x000000ffff177224 */ /* 0x000fca00078e00ff */
[----:B-1----:R-:W1:Y:S02]  /*28d0*/  MUFU.RCP R0, R0 ;  /* 0x0000000000007308 */ /* 0x002e640000001000 */
[----:B-1----:R-:W-:-:S06]  /*28e0*/  IADD3 R0, PT, PT, R0, 0xffffffe, RZ ;  /* 0x0ffffffe00007810 */ /* 0x002fcc0007ffe0ff */
[----:B------:R-:W1:Y:S02]  /*28f0*/  F2I.FTZ.U32.TRUNC.NTZ R25, R0 ;  /* 0x0000000000197305 */ /* 0x000e64000021f000 */
[----:B-1----:R-:W-:-:S05]  /*2900*/  IADD3 R0, PT, PT, RZ, -R25, RZ ;  /* 0x80000019ff007210 */ /* 0x002fca0007ffe0ff */
[----:B------:R-:W-:-:S04]  /*2910*/  IMAD R0, R0, UR10, RZ ;  /* 0x0000000a00007c24 */ /* 0x000fc8000f8e02ff */
[----:B------:R-:W-:-:S06]  /*2920*/  IMAD.HI.U32 R0, R25, R0, R24 ;  /* 0x0000000019007227 */ /* 0x000fcc00078e0018 */
[----:B------:R-:W-:-:S05]  /*2930*/  IMAD.HI.U32 R24, R0, R22, RZ ;  /* 0x0000001600187227 */ /* 0x000fca00078e00ff */
[----:B------:R-:W-:-:S05]  /*2940*/  IADD3 R0, PT, PT, -R24, RZ, RZ ;  /* 0x000000ff18007210 */ /* 0x000fca0007ffe1ff */
[----:B------:R-:W-:-:S05]  /*2950*/  IMAD R0, R0, UR10, R22 ;  /* 0x0000000a00007c24 */ /* 0x000fca000f8e0216 */
[----:B------:R-:W-:-:S13]  /*2960*/  ISETP.GE.U32.AND P2, PT, R0, UR10, PT ;  /* 0x0000000a00007c0c */ /* 0x000fda000bf46070 */
[----:B------:R-:W-:Y:S01]  /*2970*/  @P2 VIADD R0, R0, -UR10 ;  /* 0x8000000a00002c36 */ /* 0x000fe20008000000 */
[----:B------:R-:W-:-:S04]  /*2980*/  @P2 IADD3 R24, PT, PT, R24, 0x1, RZ ;  /* 0x0000000118182810 */ /* 0x000fc80007ffe0ff */
[----:B------:R-:W-:-:S13]  /*2990*/  ISETP.GE.U32.AND P1, PT, R0, UR10, PT ;  /* 0x0000000a00007c0c */ /* 0x000fda000bf26070 */
[----:B------:R-:W-:Y:S01]  /*29a0*/  @P1 VIADD R24, R24, 0x1 ;  /* 0x0000000118181836 */ /* 0x000fe20000000000 */
[----:B------:R-:W-:-:S04]  /*29b0*/  @!P0 LOP3.LUT R24, RZ, UR10, RZ, 0x33, !PT ;  /* 0x0000000aff188c12 */ /* 0x000fc8000f8e33ff */
[----:B------:R-:W-:-:S05]  /*29c0*/  IADD3 R0, PT, PT, -R24, RZ, RZ ;  /* 0x000000ff18007210 */ /* 0x000fca0007ffe1ff */
[----:B------:R-:W-:Y:S01]  /*29d0*/  IMAD R0, R0, UR10, R22 ;  /* 0x0000000a00007c24 */ /* 0x000fe2000f8e0216 */
[----:B------:R-:W-:Y:S05]  /*29e0*/  BRA `(.L_x_24) ;  /* 0x0000000000387947 */ /* 0x000fea0003800000 */
.L_x_23:
[----:B------:R-:W-:Y:S01]  /*29f0*/  IMAD.MOV.U32 R30, RZ, RZ, R22 ;  /* 0x000000ffff1e7224 */ /* 0x000fe200078e0016 */
[----:B------:R-:W-:Y:S01]  /*2a00*/  MOV R37, UR10 ;  /* 0x0000000a00257c02 */ /* 0x000fe20008000f00 */
[----:B------:R-:W-:Y:S01]  /*2a10*/  IMAD.MOV.U32 R0, RZ, RZ, R23 ;  /* 0x000000ffff007224 */ /* 0x000fe200078e0017 */
[----:B------:R-:W-:Y:S02]  /*2a20*/  MOV R36, UR11 ;  /* 0x0000000b00247c02 */ /* 0x000fe40008000f00 */
[----:B------:R-:W-:Y:S02]  /*2a30*/  MOV R35, 0x2a50 ;  /* 0x00002a5000237802 */ /* 0x000fe40000000f00 */
[----:B--23-5:R-:W-:Y:S05]  /*2a40*/  CALL.REL.NOINC `($__internal_0_$__cuda_sm20_div_u64) ;  /* 0x0000006000847944 */ /* 0x02cfea0003c00000 */
[----:B------:R-:W-:-:S04]  /*2a50*/  IADD3 R24, P0, PT, RZ, -R0, RZ ;  /* 0x80000000ff187210 */ /* 0x000fc80007f1e0ff */
[----:B------:R-:W-:Y:S01]  /*2a60*/  IADD3.X R30, PT, PT, RZ, ~R30, RZ, P0, !PT ;  /* 0x8000001eff1e7210 */ /* 0x000fe200007fe4ff */
[----:B------:R-:W-:-:S04]  /*2a70*/  IMAD.WIDE.U32 R22, R24, UR10, R22 ;  /* 0x0000000a18167c25 */ /* 0x000fc8000f8e0016 */
[----:B------:R-:W-:-:S04]  /*2a80*/  IMAD R30, R30, UR10, RZ ;  /* 0x0000000a1e1e7c24 */ /* 0x000fc8000f8e02ff */
[----:B------:R-:W-:Y:S01]  /*2a90*/  IMAD R30, R24, UR11, R30 ;  /* 0x0000000b181e7c24 */ /* 0x000fe2000f8e021e */
[----:B------:R-:W-:Y:S02]  /*2aa0*/  MOV R24, R0 ;  /* 0x0000000000187202 */ /* 0x000fe40000000f00 */
[----:B------:R-:W-:Y:S02]  /*2ab0*/  MOV R0, R22 ;  /* 0x0000001600007202 */ /* 0x000fe40000000f00 */
[----:B------:R-:W-:Y:S02]  /*2ac0*/  IADD3 R23, PT, PT, R23, R30, RZ ;  /* 0x0000001e17177210 */ /* 0x000fe40007ffe0ff */
.L_x_24:
[----:B--2---:R-:W-:Y:S05]  /*2ad0*/  BSYNC.RECONVERGENT B0 ;  /* 0x0000000000007941 */ /* 0x004fea0003800200 */
.L_x_22:
[----:B------:R-:W1:Y:S01]  /*2ae0*/  LDCU.64 UR4, c[0x0][0x380] ;  /* 0x00007000ff0477ac */ /* 0x000e620008000a00 */
[----:B------:R-:W-:Y:S02]  /*2af0*/  PLOP3.LUT P2, PT, PT, PT, PT, 0x8, 0x80 ;  /* 0x000000000080781c */ /* 0x000fe40003f4e170 */
[----:B------:R-:W-:Y:S02]  /*2b00*/  CS2R R28, SRZ ;  /* 0x00000000001c7805 */ /* 0x000fe4000001ff00 */
[----:B-1----:R-:W-:-:S04]  /*2b10*/  ISETP.GE.AND P0, PT, R43, UR5, PT ;  /* 0x000000052b007c0c */ /* 0x002fc8000bf06270 */
[----:B------:R-:W-:-:S13]  /*2b20*/  ISETP.GE.OR P3, PT, R44, UR4, P0 ;  /* 0x000000042c007c0c */ /* 0x000fda0008766670 */
[--C-:B------:R-:W-:Y:S02]  /*2b30*/  @!P3 SHF.R.U64 R0, R0, 0x3, R23.reuse ;  /* 0x000000030000b819 */ /* 0x100fe40000001217 */
[----:B------:R-:W-:Y:S02]  /*2b40*/  @!P3 SHF.R.U32.HI R23, RZ, 0x3, R23 ;  /* 0x00000003ff17b819 */ /* 0x000fe40000011617 */
[----:B------:R-:W-:Y:S02]  /*2b50*/  @!P3 SHF.R.S32.HI R22, RZ, 0x1f, R24 ;  /* 0x0000001fff16b819 */ /* 0x000fe40000011418 */
[----:B------:R-:W-:-:S04]  /*2b60*/  @!P3 ISETP.GE.U32.AND P1, PT, R24, R0, PT ;  /* 0x000000001800b20c */ /* 0x000fc80003f26070 */
[----:B------:R-:W-:-:S13]  /*2b70*/  @!P3 ISETP.GE.U32.AND.EX P2, PT, R22, R23, PT, P1 ;  /* 0x000000171600b20c */ /* 0x000fda0003f46110 */
[----:B------:R-:W-:Y:S02]  /*2b80*/  @P2 IMAD.MOV.U32 R22, RZ, RZ, R46 ;  /* 0x000000ffff162224 */ /* 0x000fe400078e002e */
[----:B------:R-:W-:-:S05]  /*2b90*/  @P2 IMAD.MOV.U32 R23, RZ, RZ, R45 ;  /* 0x000000ffff172224 */ /* 0x000fca00078e002d */
[----:B------:R1:W4:Y:S01]  /*2ba0*/  @P2 LDG.E.LTC128B.64 R28, desc[UR16][R22.64] ;  /* 0x00000010161c2981 */ /* 0x000322000c1e1b20 */
[----:B------:R-:W-:Y:S01]  /*2bb0*/  BSSY.RECONVERGENT B0, `(.L_x_25) ;  /* 0x000002b000007945 */ /* 0x000fe20003800200 */
[----:B-1----:R-:W-:-:S04]  /*2bc0*/  IADD3 R22, P1, PT, R46, UR6, RZ ;  /* 0x000000062e167c10 */ /* 0x002fc8000ff3e0ff */
[----:B------:R-:W-:Y:S02]  /*2bd0*/  IADD3.X R23, PT, PT, R45, UR7, RZ, P1, !PT ;  /* 0x000000072d177c10 */ /* 0x000fe40008ffe4ff */
[----:B------:R-:W-:-:S05]  /*2be0*/  IADD3 R24, P1, PT, -R2, R22, RZ ;  /* 0x0000001602187210 */ /* 0x000fca0007f3e1ff */
[----:B------:R-:W-:-:S05]  /*2bf0*/  IMAD.X R25, R23, 0x1, ~R3, P1 ;  /* 0x0000000117197824 */ /* 0x000fca00008e0e03 */
[----:B------:R-:W-:-:S04]  /*2c00*/  LOP3.LUT R0, R25, UR11, RZ, 0xfc, !PT ;  /* 0x0000000b19007c12 */ /* 0x000fc8000f8efcff */
        /* <DEDUP_REMOVED lines=24> */
.L_x_26:
[----:B------:R-:W-:Y:S01]  /*2d90*/  IMAD.MOV.U32 R30, RZ, RZ, R24 ;  /* 0x000000ffff1e7224 */ /* 0x000fe200078e0018 */
[----:B------:R-:W-:Y:S01]  /*2da0*/  MOV R37, UR10 ;  /* 0x0000000a00257c02 */ /* 0x000fe20008000f00 */
[----:B------:R-:W-:Y:S01]  /*2db0*/  IMAD.MOV.U32 R0, RZ, RZ, R25 ;  /* 0x000000ffff007224 */ /* 0x000fe200078e0019 */
[----:B------:R-:W-:Y:S02]  /*2dc0*/  MOV R36, UR11 ;  /* 0x0000000b00247c02 */ /* 0x000fe40008000f00 */
[----:B------:R-:W-:Y:S02]  /*2dd0*/  MOV R35, 0x2df0 ;  /* 0x00002df000237802 */ /* 0x000fe40000000f00 */
[----:B---345:R-:W-:Y:S05]  /*2de0*/  CALL.REL.NOINC `($__internal_0_$__cuda_sm20_div_u64) ;  /* 0x0000005c009c7944 */ /* 0x038fea0003c00000 */
[----:B------:R-:W-:-:S04]  /*2df0*/  IADD3 R26, P1, PT, RZ, -R0, RZ ;  /* 0x80000000ff1a7210 */ /* 0x000fc80007f3e0ff */
[----:B------:R-:W-:Y:S01]  /*2e00*/  IADD3.X R27, PT, PT, RZ, ~R30, RZ, P1, !PT ;  /* 0x8000001eff1b7210 */ /* 0x000fe20000ffe4ff */
[----:B------:R-:W-:-:S04]  /*2e10*/  IMAD.WIDE.U32 R24, R26, UR10, R24 ;  /* 0x0000000a1a187c25 */ /* 0x000fc8000f8e0018 */
[----:B------:R-:W-:-:S04]  /*2e20*/  IMAD R27, R27, UR10, RZ ;  /* 0x0000000a1b1b7c24 */ /* 0x000fc8000f8e02ff */
[----:B------:R-:W-:Y:S01]  /*2e30*/  IMAD R27, R26, UR11, R27 ;  /* 0x0000000b1a1b7c24 */ /* 0x000fe2000f8e021b */
[----:B------:R-:W-:-:S04]  /*2e40*/  MOV R26, R0 ;  /* 0x00000000001a7202 */ /* 0x000fc80000000f00 */
[----:B------:R-:W-:Y:S02]  /*2e50*/  IADD3 R25, PT, PT, R27, R25, RZ ;  /* 0x000000191b197210 */ /* 0x000fe40007ffe0ff */
.L_x_27:
[----:B------:R-:W-:Y:S05]  /*2e60*/  BSYNC.RECONVERGENT B0 ;  /* 0x0000000000007941 */ /* 0x000fea0003800200 */
.L_x_25:
[----:B------:R-:W1:Y:S01]  /*2e70*/  LDCU UR4, c[0x0][0x380] ;  /* 0x00007000ff0477ac */ /* 0x000e620008000800 */
[----:B------:R-:W-:Y:S01]  /*2e80*/  VIADD R0, R44, 0x1 ;  /* 0x000000012c007836 */ /* 0x000fe20000000000 */
[----:B------:R-:W-:-:S04]  /*2e90*/  PLOP3.LUT P2, PT, PT, PT, PT, 0x8, 0x80 ;  /* 0x000000000080781c */ /* 0x000fc80003f4e170 */
[----:B-1----:R-:W-:-:S13]  /*2ea0*/  ISETP.GE.OR P3, PT, R0, UR4, P0 ;  /* 0x0000000400007c0c */ /* 0x002fda0008766670 */
[--C-:B------:R-:W-:Y:S02]  /*2eb0*/  @!P3 SHF.R.U64 R24, R24, 0x3, R25.reuse ;  /* 0x000000031818b819 */ /* 0x100fe40000001219 */
[----:B------:R-:W-:Y:S02]  /*2ec0*/  @!P3 SHF.R.U32.HI R25, RZ, 0x3, R25 ;  /* 0x00000003ff19b819 */ /* 0x000fe40000011619 */
[----:B------:R-:W-:Y:S02]  /*2ed0*/  @!P3 SHF.R.S32.HI R0, RZ, 0x1f, R26 ;  /* 0x0000001fff00b819 */ /* 0x000fe4000001141a */
[----:B------:R-:W-:Y:S02]  /*2ee0*/  @!P3 ISETP.GE.U32.AND P1, PT, R26, R24, PT ;  /* 0x000000181a00b20c */ /* 0x000fe40003f26070 */
[----:B------:R-:W-:Y:S02]  /*2ef0*/  CS2R R26, SRZ ;  /* 0x00000000001a7805 */ /* 0x000fe4000001ff00 */
[----:B------:R-:W-:-:S13]  /*2f00*/  @!P3 ISETP.GE.U32.AND.EX P2, PT, R0, R25, PT, P1 ;  /* 0x000000190000b20c */ /* 0x000fda0003f46110 */
        /* <DEDUP_REMOVED lines=31> */
.L_x_29:
        /* <DEDUP_REMOVED lines=9> */
[----:B------:R-:W-:Y:S01]  /*3190*/  IMAD R30, R30, UR10, RZ ;  /* 0x0000000a1e1e7c24 */ /* 0x000fe2000f8e02ff */
[----:B------:R-:W-:-:S03]  /*31a0*/  MOV R24, R32 ;  /* 0x0000002000187202 */ /* 0x000fc60000000f00 */
[----:B------:R-:W-:Y:S01]  /*31b0*/  IMAD R25, R31, UR11, R30 ;  /* 0x0000000b1f197c24 */ /* 0x000fe2000f8e021e */
[----:B------:R-:W-:-:S04]  /*31c0*/  MOV R30, R0 ;  /* 0x00000000001e7202 */ /* 0x000fc80000000f00 */
[----:B------:R-:W-:Y:S02]  /*31d0*/  IADD3 R25, PT, PT, R25, R33, RZ ;  /* 0x0000002119197210 */ /* 0x000fe40007ffe0ff */
.L_x_30:
[----:B------:R-:W-:Y:S05]  /*31e0*/  BSYNC.RECONVERGENT B0 ;  /* 0x0000000000007941 */ /* 0x000fea0003800200 */
.L_x_28:
[----:B------:R-:W1:Y:S01]  /*31f0*/  LDCU UR4, c[0x0][0x380] ;  /* 0x00007000ff0477ac */ /* 0x000e620008000800 */
[----:B------:R-:W-:Y:S01]  /*3200*/  VIADD R0, R44, 0x2 ;  /* 0x000000022c007836 */ /* 0x000fe20000000000 */
[----:B------:R-:W-:-:S04]  /*3210*/  PLOP3.LUT P2, PT, PT, PT, PT, 0x8, 0x80 ;  /* 0x000000000080781c */ /* 0x000fc80003f4e170 */
[----:B-1----:R-:W-:-:S13]  /*3220*/  ISETP.GE.OR P3, PT, R0, UR4, P0 ;  /* 0x0000000400007c0c */ /* 0x002fda0008766670 */
[--C-:B------:R-:W-:Y:S02]  /*3230*/  @!P3 SHF.R.U64 R24, R24, 0x3, R25.reuse ;  /* 0x000000031818b819 */ /* 0x100fe40000001219 */
[----:B------:R-:W-:Y:S02]  /*3240*/  @!P3 SHF.R.U32.HI R25, RZ, 0x3, R25 ;  /* 0x00000003ff19b819 */ /* 0x000fe40000011619 */
[----:B------:R-:W-:Y:S02]  /*3250*/  @!P3 SHF.R.S32.HI R0, RZ, 0x1f, R30 ;  /* 0x0000001fff00b819 */ /* 0x000fe4000001141e */
[----:B------:R-:W-:-:S04]  /*3260*/  @!P3 ISETP.GE.U32.AND P1, PT, R30, R24, PT ;  /* 0x000000181e00b20c */ /* 0x000fc80003f26070 */
[----:B------:R-:W-:Y:S02]  /*3270*/  @!P3 ISETP.GE.U32.AND.EX P2, PT, R0, R25, PT, P1 ;  /* 0x000000190000b20c */ /* 0x000fe40003f46110 */
[----:B------:R-:W-:Y:S02]  /*3280*/  CS2R R24, SRZ ;  /* 0x0000000000187805 */ /* 0x000fe4000001ff00 */
[----:B------:R-:W-:-:S04]  /*3290*/  IADD3 R56, P1, PT, R22, UR6, RZ ;  /* 0x0000000616387c10 */ /* 0x000fc8000ff3e0ff */
[----:B------:R-:W-:-:S05]  /*32a0*/  IADD3.X R57, PT, PT, R23, UR7, RZ, P1, !PT ;  /* 0x0000000717397c10 */ /* 0x000fca0008ffe4ff */
[----:B------:R1:W4:Y:S01]  /*32b0*/  @P2 LDG.E.LTC128B.64 R24, desc[UR16][R22.64] ;  /* 0x0000001016182981 */ /* 0x000322000c1e1b20 */
[----:B------:R-:W-:Y:S01]  /*32c0*/  BSSY.RECONVERGENT B0, `(.L_x_31) ;  /* 0x000002a000007945 */ /* 0x000fe20003800200 */
[----:B-1----:R-:W-:-:S05]  /*32d0*/  IADD3 R22, P1, PT, -R2, R56, RZ ;  /* 0x0000003802167210 */ /* 0x002fca0007f3e1ff */
        /* <DEDUP_REMOVED lines=26> */
.L_x_32:
        /* <DEDUP_REMOVED lines=14> */
.L_x_33:
[----:B------:R-:W-:Y:S05]  /*3560*/  BSYNC.RECONVERGENT B0 ;  /* 0x0000000000007941 */ /* 0x000fea0003800200 */
.L_x_31:
        /* <DEDUP_REMOVED lines=9> */
[----:B------:R-:W-:-:S11]  /*3600*/  CS2R R22, SRZ ;  /* 0x0000000000167805 */ /* 0x000fd6000001ff00 */
[----:B------:R-:W-:Y:S05]  /*3610*/  @!P1 BRA `(.L_x_21) ;  /* 0x0000000000049947 */ /* 0x000fea0003800000 */
[----:B------:R1:W4:Y:S02]  /*3620*/  LDG.E.LTC128B.64 R22, desc[UR16][R56.64] ;  /* 0x0000001038167981 */ /* 0x000324000c1e1b20 */
.L_x_21:
[----:B------:R-:W-:Y:S05]  /*3630*/  BSYNC.RECONVERGENT B1 ;  /* 0x0000000000017941 */ /* 0x000fea0003800200 */
.L_x_19:
[----:B------:R-:W-:Y:S01]  /*3640*/  BAR.SYNC.DEFER_BLOCKING 0x0 ;  /* 0x0000000000007b1d */ /* 0x000fe20000010000 */
[----:B---3--:R-:W-:Y:S02]  /*3650*/  IADD3 R20, P1, PT, R20, R46, RZ ;  /* 0x0000002e14147210 */ /* 0x008fe40007f3e0ff */
[----:B-1----:R-:W-:Y:S02]  /*3660*/  IADD3 R56, P0, PT, R54, UR8, RZ ;  /* 0x0000000836387c10 */ /* 0x002fe4000ff1e0ff */
[----:B------:R-:W-:Y:S01]  /*3670*/  IADD3.X R21, PT, PT, R21, R45, RZ, P1, !PT ;  /* 0x0000002d15157210 */ /* 0x000fe20000ffe4ff */
[----:B------:R-:W-:Y:S01]  /*3680*/  BSSY.RECONVERGENT B1, `(.L_x_34) ;  /* 0x000011b000017945 */ /* 0x000fe20003800200 */
[----:B------:R-:W-:Y:S01]  /*3690*/  IADD3.X R57, PT, PT, R53, UR9, RZ, P0, !PT ;  /* 0x0000000935397c10 */ /* 0x000fe200087fe4ff */
[----:B------:R-:W-:-:S04]  /*36a0*/  DEPBAR.LE SB5, 0x2 ;  /* 0x0000d0800000791a */ /* 0x000fc80000000000 */
[----:B------:R-:W-:Y:S04]  /*36b0*/  STS.128 [R42], R4 ;  /* 0x000000042a007388 */ /* 0x000fe80000000c00 */
[----:B------:R-:W-:Y:S01]  /*36c0*/  STS.128 [R42+0x40], R8 ;  /* 0x000040082a007388 */ /* 0x000fe20000000c00 */
[----:B------:R-:W-:Y:S06]  /*36d0*/  BAR.SYNC.DEFER_BLOCKING 0x0 ;  /* 0x0000000000007b1d */ /* 0x000fec0000010000 */
[----:B------:R-:W1:Y:S04]  /*36e0*/  LDS.64 R4, [R41+UR15] ;  /* 0x0000000f29047984 */ /* 0x000e680008000a00 */
[----:B------:R-:W3:Y:S04]  /*36f0*/  LDS.64 R10, [R41+UR15+0x120] ;  /* 0x0001200f290a7984 */ /* 0x000ee80008000a00 */
[----:B------:R-:W2:Y:S04]  /*3700*/  LDS.64 R8, [R41+UR15+0x240] ;  /* 0x0002400f29087984 */ /* 0x000ea80008000a00 */
[----:B------:R-:W2:Y:S01]  /*3710*/  LDS.64 R6, [R41+UR15+0x360] ;  /* 0x0003600f29067984 */ /* 0x000ea20008000a00 */
[----:B-1----:R-:W-:-:S02]  /*3720*/  DMUL R4, R4, R50 ;  /* 0x0000003204047228 */ /* 0x002fc40000000000 */
[----:B---3--:R-:W-:-:S06]  /*3730*/  DMUL R10, R10, R50 ;  /* 0x000000320a0a7228 */ /* 0x008fcc0000000000 */
[----:B----4-:R-:W-:Y:S01]  /*3740*/  DFMA R46, R28, R48, R4 ;  /* 0x000000301c2e722b */ /* 0x010fe20000000004 */
[----:B------:R-:W-:Y:S01]  /*3750*/  IMAD.MOV.U32 R4, RZ, RZ, R26 ;  /* 0x000000ffff047224 */ /* 0x000fe200078e001a */
[-C--:B--2---:R-:W-:Y:S01]  /*3760*/  DMUL R8, R8, R50.reuse ;  /* 0x0000003208087228 */ /* 0x084fe20000000000 */
[----:B------:R-:W-:Y:S01]  /*3770*/  IMAD.MOV.U32 R5, RZ, RZ, R27 ;  /* 0x000000ffff057224 */ /* 0x000fe200078e001b */
[----:B------:R-:W-:-:S05]  /*3780*/  DMUL R6, R6, R50 ;  /* 0x0000003206067228 */ /* 0x000fca0000000000 */
[----:B------:R-:W-:Y:S01]  /*3790*/  DFMA R10, R4, R48, R10 ;  /* 0x00000030040a722b */ /* 0x000fe2000000000a */
[----:B------:R-:W-:Y:S01]  /*37a0*/  MOV R4, R24 ;  /* 0x0000001800047202 */ /* 0x000fe20000000f00 */
[----:B------:R-:W-:-:S06]  /*37b0*/  IMAD.MOV.U32 R5, RZ, RZ, R25 ;  /* 0x000000ffff057224 */ /* 0x000fcc00078e0019 */
[----:B------:R-:W-:Y:S01]  /*37c0*/  DFMA R8, R4, R48, R8 ;  /* 0x000000300408722b */ /* 0x000fe20000000008 */
[----:B------:R-:W-:Y:S01]  /*37d0*/  MOV R4, R22 ;  /* 0x0000001600047202 */ /* 0x000fe20000000f00 */
[----:B------:R-:W-:-:S06]  /*37e0*/  IMAD.MOV.U32 R5, RZ, RZ, R23 ;  /* 0x000000ffff057224 */ /* 0x000fcc00078e0017 */
[----:B------:R-:W-:Y:S01]  /*37f0*/  DFMA R6, R4, R48, R6 ;  /* 0x000000300406722b */ /* 0x000fe20000000006 */
[----:B------:R-:W-:Y:S01]  /*3800*/  VIADD R4, R44, 0x8 ;  /* 0x000000082c047836 */ /* 0x000fe20000000000 */
[----:B------:R-:W-:Y:S09]  /*3810*/  BRA.U !UP0, `(.L_x_35) ;  /* 0x0000000108547547 */ /* 0x000ff2000b800000 */
[----:B------:R-:W1:Y:S01]  /*3820*/  LDCU UR19, c[0x0][0x384] ;  /* 0x00007080ff1377ac */ /* 0x000e620008000800 */
[C---:B------:R-:W-:Y:S02]  /*3830*/  VIADD R30, R44.reuse, 0x1 ;  /* 0x000000012c1e7836 */ /* 0x040fe40000000000 */
[----:B------:R-:W-:Y:S01]  /*3840*/  VIADD R5, R44, 0x2 ;  /* 0x000000022c057836 */ /* 0x000fe20000000000 */
[----:B------:R-:W2:Y:S01]  /*3850*/  LDCU.64 UR4, c[0x0][0x428] ;  /* 0x00008500ff0477ac */ /* 0x000ea20008000a00 */
[----:B-1----:R-:W-:-:S04]  /*3860*/  ISETP.GE.AND P3, PT, R43, UR19, PT ;  /* 0x000000132b007c0c */ /* 0x002fc8000bf66270 */
[----:B------:R-:W-:Y:S02]  /*3870*/  ISETP.LT.AND P2, PT, R44, UR18, !P3 ;  /* 0x000000122c007c0c */ /* 0x000fe4000df41270 */
[----:B------:R-:W-:Y:S02]  /*3880*/  ISETP.LT.AND P1, PT, R30, UR18, !P3 ;  /* 0x000000121e007c0c */ /* 0x000fe4000df21270 */
[----:B--2---:R-:W-:Y:S02]  /*3890*/  IADD3 R30, P4, PT, R56, UR4, RZ ;  /* 0x00000004381e7c10 */ /* 0x004fe4000ff9e0ff */
[----:B------:R-:W-:Y:S02]  /*38a0*/  ISETP.LT.AND P0, PT, R5, UR18, !P3 ;  /* 0x0000001205007c0c */ /* 0x000fe4000df01270 */
[----:B------:R-:W-:Y:S02]  /*38b0*/  IADD3.X R31, PT, PT, R57, UR5, RZ, P4, !PT ;  /* 0x00000005391f7c10 */ /* 0x000fe4000a7fe4ff */
[----:B------:R-:W-:-:S02]  /*38c0*/  IADD3 R32, P4, PT, R30, UR4, RZ ;  /* 0x000000041e207c10 */ /* 0x000fc4000ff9e0ff */
[----:B------:R-:W-:Y:S01]  /*38d0*/  ISETP.LT.AND P3, PT, R0, UR18, !P3 ;  /* 0x0000001200007c0c */ /* 0x000fe2000df61270 */
[----:B------:R-:W-:Y:S01]  /*38e0*/  @P2 STG.E.64 desc[UR16][R56.64], R46 ;  /* 0x0000002e38002986 */ /* 0x000fe2000c101b10 */
[----:B------:R-:W-:-:S03]  /*38f0*/  IADD3.X R33, PT, PT, R31, UR5, RZ, P4, !PT ;  /* 0x000000051f217c10 */ /* 0x000fc6000a7fe4ff */
[----:B------:R-:W-:Y:S04]  /*3900*/  @P1 STG.E.64 desc[UR16][R30.64], R10 ;  /* 0x0000000a1e001986 */ /* 0x000fe8000c101b10 */
[----:B------:R1:W-:Y:S02]  /*3910*/  @P0 STG.E.64 desc[UR16][R32.64], R8 ;  /* 0x0000000820000986 */ /* 0x0003e4000c101b10 */
[----:B-1----:R-:W-:-:S04]  /*3920*/  IADD3 R8, P0, PT, R32, UR4, RZ ;  /* 0x0000000420087c10 */ /* 0x002fc8000ff1e0ff */
[----:B------:R-:W-:Y:S01]  /*3930*/  IADD3.X R9, PT, PT, R33, UR5, RZ, P0, !PT ;  /* 0x0000000521097c10 */ /* 0x000fe200087fe4ff */
[----:B------:R-:W-:Y:S08]  /*3940*/  @!P3 BRA `(.L_x_36) ;  /* 0x0000000c00b8b947 */ /* 0x000ff00003800000 */
[----:B------:R2:W-:Y:S01]  /*3950*/  STG.E.64 desc[UR16][R8.64], R6 ;  /* 0x0000000608007986 */ /* 0x0005e2000c101b10 */
[----:B------:R-:W-:Y:S05]  /*3960*/  BRA `(.L_x_36) ;  /* 0x0000000c00b07947 */ /* 0x000fea0003800000 */
.L_x_35:
[----:B------:R-:W1:Y:S01]  /*3970*/  LDCU UR4, c[0x0][0x424] ;  /* 0x00008480ff0477ac */ /* 0x000e620008000800 */
[----:B------:R-:W-:Y:S01]  /*3980*/  BSSY.RECONVERGENT B0, `(.L_x_37) ;  /* 0x0000030000007945 */ /* 0x000fe20003800200 */
[----:B-1----:R-:W-:-:S05]  /*3990*/  IMAD.U32 R30, RZ, RZ, UR4 ;  /* 0x00000004ff1e7e24 */ /* 0x002fca000f8e00ff */
[----:B------:R-:W-:-:S04]  /*39a0*/  LOP3.LUT R0, R53, R30, RZ, 0xfc, !PT ;  /* 0x0000001e35007212 */ /* 0x000fc800078efcff */
[----:B------:R-:W-:-:S13]  /*39b0*/  ISETP.NE.U32.AND P0, PT, R0, RZ, PT ;  /* 0x000000ff0000720c */ /* 0x000fda0003f05070 */
[----:B------:R-:W-:Y:S05]  /*39c0*/  @P0 BRA `(.L_x_38) ;  /* 0x0000000000600947 */ /* 0x000fea0003800000 */
[----:B------:R-:W1:Y:S01]  /*39d0*/  LDCU UR4, c[0x0][0x420] ;  /* 0x00008400ff0477ac */ /* 0x000e620008000800 */
[----:B------:R-:W-:Y:S01]  /*39e0*/  IMAD.MOV.U32 R32, RZ, RZ, RZ ;  /* 0x000000ffff207224 */ /* 0x000fe200078e00ff */
[----:B------:R-:W-:Y:S02]  /*39f0*/  MOV R31, RZ ;  /* 0x000000ff001f7202 */ /* 0x000fe40000000f00 */
[----:B-1----:R-:W-:-:S04]  /*3a00*/  MOV R5, UR4 ;  /* 0x0000000400057c02 */ /* 0x002fc80008000f00 */
[----:B------:R-:W1:Y:S01]  /*3a10*/  I2F.U32.RP R0, R5 ;  /* 0x0000000500007306 */ /* 0x000e620000209000 */
[----:B------:R-:W-:-:S07]  /*3a20*/  ISETP.NE.U32.AND P0, PT, R5, RZ, PT ;  /* 0x000000ff0500720c */ /* 0x000fce0003f05070 */
[----:B-1----:R-:W1:Y:S02]  /*3a30*/  MUFU.RCP R0, R0 ;  /* 0x0000000000007308 */ /* 0x002e640000001000 */
[----:B-1----:R-:W-:-:S06]  /*3a40*/  VIADD R0, R0, 0xffffffe ;  /* 0x0ffffffe00007836 */ /* 0x002fcc0000000000 */
[----:B------:R-:W1:Y:S02]  /*3a50*/  F2I.FTZ.U32.TRUNC.NTZ R33, R0 ;  /* 0x0000000000217305 */ /* 0x000e64000021f000 */
[----:B-1----:R-:W-:-:S05]  /*3a60*/  IMAD R0, R33, R5, RZ ;  /* 0x0000000521007224 */ /* 0x002fca00078e02ff */
[----:B------:R-:W-:-:S05]  /*3a70*/  IADD3 R0, PT, PT, -R0, RZ, RZ ;  /* 0x000000ff00007210 */ /* 0x000fca0007ffe1ff */
[----:B------:R-:W-:-:S06]  /*3a80*/  IMAD.HI.U32 R0, R33, R0, R32 ;  /* 0x0000000021007227 */ /* 0x000fcc00078e0020 */
[----:B------:R-:W-:-:S05]  /*3a90*/  IMAD.HI.U32 R32, R0, R54, RZ ;  /* 0x0000003600207227 */ /* 0x000fca00078e00ff */
[----:B------:R-:W-:-:S05]  /*3aa0*/  IADD3 R0, PT, PT, -R32, RZ, RZ ;  /* 0x000000ff20007210 */ /* 0x000fca0007ffe1ff */
[----:B------:R-:W-:-:S05]  /*3ab0*/  IMAD R0, R5, R0, R54 ;  /* 0x0000000005007224 */ /* 0x000fca00078e0236 */
[----:B------:R-:W-:-:S13]  /*3ac0*/  ISETP.GE.U32.AND P2, PT, R0, R5, PT ;  /* 0x000000050000720c */ /* 0x000fda0003f46070 */
[----:B------:R-:W-:Y:S01]  /*3ad0*/  @P2 IMAD.IADD R0, R0, 0x1, -R5 ;  /* 0x0000000100002824 */ /* 0x000fe200078e0a05 */
[----:B------:R-:W-:-:S04]  /*3ae0*/  @P2 IADD3 R32, PT, PT, R32, 0x1, RZ ;  /* 0x0000000120202810 */ /* 0x000fc80007ffe0ff */
[----:B------:R-:W-:-:S13]  /*3af0*/  ISETP.GE.U32.AND P1, PT, R0, R5, PT ;  /* 0x000000050000720c */ /* 0x000fda0003f26070 */
[----:B------:R-:W-:Y:S01]  /*3b00*/  @P1 VIADD R32, R32, 0x1 ;  /* 0x0000000120201836 */ /* 0x000fe20000000000 */
[----:B------:R-:W-:-:S04]  /*3b10*/  @!P0 LOP3.LUT R32, RZ, R5, RZ, 0x33, !PT ;  /* 0x00000005ff208212 */ /* 0x000fc800078e33ff */
[----:B------:R-:W-:-:S05]  /*3b20*/  IADD3 R0, PT, PT, -R32, RZ, RZ ;  /* 0x000000ff20007210 */ /* 0x000fca0007ffe1ff */
[----:B------:R-:W-:Y:S01]  /*3b30*/  IMAD R0, R5, R0, R54 ;  /* 0x0000000005007224 */ /* 0x000fe200078e0236 */
[----:B------:R-:W-:Y:S05]  /*3b40*/  BRA `(.L_x_39) ;  /* 0x00000000004c7947 */ /* 0x000fea0003800000 */
.L_x_38:
[----:B------:R-:W1:Y:S01]  /*3b50*/  LDCU.64 UR4, c[0x0][0x420] ;  /* 0x00008400ff0477ac */ /* 0x000e620008000a00 */
[----:B------:R-:W-:Y:S01]  /*3b60*/  IMAD.MOV.U32 R30, RZ, RZ, R54 ;  /* 0x000000ffff1e7224 */ /* 0x000fe200078e0036 */
[----:B------:R-:W-:Y:S02]  /*3b70*/  MOV R0, R53 ;  /* 0x0000003500007202 */ /* 0x000fe40000000f00 */
[----:B------:R-:W-:Y:S01]  /*3b80*/  MOV R35, 0x3bc0 ;  /* 0x00003bc000237802 */ /* 0x000fe20000000f00 */
[----:B-1----:R-:W-:Y:S01]  /*3b90*/  IMAD.U32 R37, RZ, RZ, UR4 ;  /* 0x00000004ff257e24 */ /* 0x002fe2000f8e00ff */
[----:B------:R-:W-:Y:S02]  /*3ba0*/  MOV R36, UR5 ;  /* 0x0000000500247c02 */ /* 0x000fe40008000f00 */
[----:B-----5:R-:W-:Y:S05]  /*3bb0*/  CALL.REL.NOINC `($__internal_0_$__cuda_sm20_div_u64) ;  /* 0x0000005000287944 */ /* 0x020fea0003c00000 */
[----:B------:R-:W1:Y:S01]  /*3bc0*/  LDCU.64 UR4, c[0x0][0x420] ;  /* 0x00008400ff0477ac */ /* 0x000e620008000a00 */
[----:B------:R-:W-:Y:S02]  /*3bd0*/  IADD3 R31, P0, PT, RZ, -R0, RZ ;  /* 0x80000000ff1f7210 */ /* 0x000fe40007f1e0ff */
[----:B------:R-:W-:Y:S02]  /*3be0*/  MOV R52, R54 ;  /* 0x0000003600347202 */ /* 0x000fe40000000f00 */
[----:B------:R-:W-:Y:S02]  /*3bf0*/  IADD3.X R32, PT, PT, RZ, ~R30, RZ, P0, !PT ;  /* 0x8000001eff207210 */ /* 0x000fe400007fe4ff */
[----:B-1----:R-:W-:Y:S01]  /*3c00*/  MOV R5, UR4 ;  /* 0x0000000400057c02 */ /* 0x002fe20008000f00 */
[----:B------:R-:W-:-:S04]  /*3c10*/  IMAD.U32 R30, RZ, RZ, UR5 ;  /* 0x00000005ff1e7e24 */ /* 0x000fc8000f8e00ff */
[-C--:B------:R-:W-:Y:S02]  /*3c20*/  IMAD R32, R32, R5.reuse, RZ ;  /* 0x0000000520207224 */ /* 0x080fe400078e02ff */
[----:B------:R-:W-:-:S04]  /*3c30*/  IMAD.WIDE.U32 R52, R31, R5, R52 ;  /* 0x000000051f347225 */ /* 0x000fc800078e0034 */
[----:B------:R-:W-:Y:S02]  /*3c40*/  IMAD R31, R31, R30, R32 ;  /* 0x0000001e1f1f7224 */ /* 0x000fe400078e0220 */
[----:B------:R-:W-:Y:S01]  /*3c50*/  IMAD.MOV.U32 R32, RZ, RZ, R0 ;  /* 0x000000ffff207224 */ /* 0x000fe200078e0000 */
[----:B------:R-:W-:Y:S02]  /*3c60*/  MOV R0, R52 ;  /* 0x0000003400007202 */ /* 0x000fe40000000f00 */
[----:B------:R-:W-:Y:S02]  /*3c70*/  IADD3 R31, PT, PT, R53, R31, RZ ;  /* 0x0000001f351f7210 */ /* 0x000fe40007ffe0ff */
.L_x_39:
[----:B------:R-:W-:Y:S05]  /*3c80*/  BSYNC.RECONVERGENT B0 ;  /* 0x0000000000007941 */ /* 0x000fea0003800200 */
.L_x_37:
[----:B------:R-:W1:Y:S01]  /*3c90*/  LDCU.64 UR4, c[0x0][0x380] ;  /* 0x00007000ff0477ac */ /* 0x000e620008000a00 */
[----:B------:R-:W-:Y:S01]  /*3ca0*/  PLOP3.LUT P3, PT, PT, PT, PT, 0x8, 0x80 ;  /* 0x000000000080781c */ /* 0x000fe20003f6e170 */
[----:B------:R-:W-:Y:S01]  /*3cb0*/  BSSY.RECONVERGENT B0, `(.L_x_40) ;  /* 0x000003a000007945 */ /* 0x000fe20003800200 */
[----:B-1----:R-:W-:-:S04]  /*3cc0*/  ISETP.GE.AND P0, PT, R43, UR5, PT ;  /* 0x000000052b007c0c */ /* 0x002fc8000bf06270 */
[----:B------:R-:W-:Y:S01]  /*3cd0*/  ISETP.GE.OR P1, PT, R44, UR4, P0 ;  /* 0x000000042c007c0c */ /* 0x000fe20008726670 */
[----:B------:R-:W1:-:S12]  /*3ce0*/  LDCU.64 UR4, c[0x0][0x428] ;  /* 0x00008500ff0477ac */ /* 0x000e580008000a00 */
[--C-:B------:R-:W-:Y:S02]  /*3cf0*/  @!P1 SHF.R.U64 R0, R0, 0x3, R31.reuse ;  /* 0x0000000300009819 */ /* 0x100fe4000000121f */
[----:B------:R-:W-:Y:S02]  /*3d00*/  @!P1 SHF.R.U32.HI R31, RZ, 0x3, R31 ;  /* 0x00000003ff1f9819 */ /* 0x000fe4000001161f */
[----:B------:R-:W-:Y:S02]  /*3d10*/  @!P1 ISETP.GE.U32.AND P2, PT, R32, R0, PT ;  /* 0x000000002000920c */ /* 0x000fe40003f46070 */
[----:B------:R-:W-:-:S04]  /*3d20*/  @!P1 SHF.R.S32.HI R32, RZ, 0x1f, R32 ;  /* 0x0000001fff209819 */ /* 0x000fc80000011420 */
[----:B------:R-:W-:Y:S02]  /*3d30*/  @!P1 ISETP.GE.U32.AND.EX P3, PT, R32, R31, PT, P2 ;  /* 0x0000001f2000920c */ /* 0x000fe40003f66120 */
[----:B-1----:R-:W-:-:S04]  /*3d40*/  IADD3 R52, P1, PT, R56, UR4, RZ ;  /* 0x0000000438347c10 */ /* 0x002fc8000ff3e0ff */
[----:B------:R-:W-:Y:S02]  /*3d50*/  IADD3.X R53, PT, PT, R57, UR5, RZ, P1, !PT ;  /* 0x0000000539357c10 */ /* 0x000fe40008ffe4ff */
[----:B------:R-:W-:-:S04]  /*3d60*/  IADD3 R54, P1, PT, R52, -UR8, RZ ;  /* 0x8000000834367c10 */ /* 0x000fc8000ff3e0ff */
[----:B------:R-:W-:Y:S01]  /*3d70*/  IADD3.X R55, PT, PT, R53, ~UR9, RZ, P1, !PT ;  /* 0x8000000935377c10 */ /* 0x000fe20008ffe4ff */
[----:B------:R-:W-:Y:S02]  /*3d80*/  @P3 IMAD.MOV.U32 R32, RZ, RZ, R56 ;  /* 0x000000ffff203224 */ /* 0x000fe400078e0038 */
[----:B------:R-:W-:Y:S01]  /*3d90*/  @P3 IMAD.MOV.U32 R33, RZ, RZ, R57 ;  /* 0x000000ffff213224 */ /* 0x000fe200078e0039 */
[----:B------:R-:W-:-:S04]  /*3da0*/  LOP3.LUT R0, R55, R30, RZ, 0xfc, !PT ;  /* 0x0000001e37007212 */ /* 0x000fc800078efcff */
[----:B------:R1:W-:Y:S01]  /*3db0*/  @P3 STG.E.64 desc[UR16][R32.64], R46 ;  /* 0x0000002e20003986 */ /* 0x0003e2000c101b10 */
[----:B------:R-:W-:-:S13]  /*3dc0*/  ISETP.NE.U32.AND P1, PT, R0, RZ, PT ;  /* 0x000000ff0000720c */ /* 0x000fda0003f25070 */
[----:B------:R-:W-:Y:S05]  /*3dd0*/  @P1 BRA `(.L_x_41) ;  /* 0x0000000000581947 */ /* 0x000fea0003800000 */
[----:B------:R-:W2:Y:S01]  /*3de0*/  I2F.U32.RP R0, R5 ;  /* 0x0000000500007306 */ /* 0x000ea20000209000 */
[----:B-1----:R-:W-:Y:S01]  /*3df0*/  IMAD.MOV.U32 R32, RZ, RZ, RZ ;  /* 0x000000ffff207224 */ /* 0x002fe200078e00ff */
[----:B------:R-:W-:Y:S01]  /*3e00*/  ISETP.NE.U32.AND P1, PT, R5, RZ, PT ;  /* 0x000000ff0500720c */ /* 0x000fe20003f25070 */
[----:B------:R-:W-:-:S05]  /*3e10*/  IMAD.MOV.U32 R31, RZ, RZ, RZ ;  /* 0x000000ffff1f7224 */ /* 0x000fca00078e00ff */
[----:B--2---:R-:W1:Y:S02]  /*3e20*/  MUFU.RCP R0, R0 ;  /* 0x0000000000007308 */ /* 0x004e640000001000 */
[----:B-1----:R-:W-:-:S06]  /*3e30*/  IADD3 R0, PT, PT, R0, 0xffffffe, RZ ;  /* 0x0ffffffe00007810 */ /* 0x002fcc0007ffe0ff */
[----:B------:R-:W1:Y:S02]  /*3e40*/  F2I.FTZ.U32.TRUNC.NTZ R33, R0 ;  /* 0x0000000000217305 */ /* 0x000e64000021f000 */
[----:B-1----:R-:W-:-:S05]  /*3e50*/  IADD3 R0, PT, PT, RZ, -R33, RZ ;  /* 0x80000021ff007210 */ /* 0x002fca0007ffe0ff */
[----:B------:R-:W-:-:S04]  /*3e60*/  IMAD R0, R0, R5, RZ ;  /* 0x0000000500007224 */ /* 0x000fc800078e02ff */
        /* <DEDUP_REMOVED lines=13> */
.L_x_41:
[----:B------:R-:W2:Y:S01]  /*3f40*/  LDCU.64 UR4, c[0x0][0x420] ;  /* 0x00008400ff0477ac */ /* 0x000ea20008000a00 */
[----:B------:R-:W-:Y:S01]  /*3f50*/  IMAD.MOV.U32 R30, RZ, RZ, R54 ;  /* 0x000000ffff1e7224 */ /* 0x000fe200078e0036 */
[----:B------:R-:W-:Y:S02]  /*3f60*/  MOV R0, R55 ;  /* 0x0000003700007202 */ /* 0x000fe40000000f00 */
[----:B------:R-:W-:Y:S01]  /*3f70*/  MOV R35, 0x3fb0 ;  /* 0x00003fb000237802 */ /* 0x000fe20000000f00 */
[----:B--2---:R-:W-:Y:S01]  /*3f80*/  IMAD.U32 R37, RZ, RZ, UR4 ;  /* 0x00000004ff257e24 */ /* 0x004fe2000f8e00ff */
[----:B------:R-:W-:Y:S02]  /*3f90*/  MOV R36, UR5 ;  /* 0x0000000500247c02 */ /* 0x000fe40008000f00 */
[----:B-1---5:R-:W-:Y:S05]  /*3fa0*/  CALL.REL.NOINC `($__internal_0_$__cuda_sm20_div_u64) ;  /* 0x0000004c002c7944 */ /* 0x022fea0003c00000 */
[----:B------:R-:W1:Y:S01]  /*3fb0*/  LDCU.64 UR4, c[0x0][0x420] ;  /* 0x00008400ff0477ac */ /* 0x000e620008000a00 */
[----:B------:R-:W-:-:S04]  /*3fc0*/  IADD3 R31, P1, PT, RZ, -R0, RZ ;  /* 0x80000000ff1f7210 */ /* 0x000fc80007f3e0ff */
[----:B------:R-:W-:Y:S02]  /*3fd0*/  IADD3.X R32, PT, PT, RZ, ~R30, RZ, P1, !PT ;  /* 0x8000001eff207210 */ /* 0x000fe40000ffe4ff */
[----:B-1----:R-:W-:Y:S02]  /*3fe0*/  MOV R5, UR4 ;  /* 0x0000000400057c02 */ /* 0x002fe40008000f00 */
[----:B------:R-:W-:-:S03]  /*3ff0*/  MOV R30, UR5 ;  /* 0x00000005001e7c02 */ /* 0x000fc60008000f00 */
[-C--:B------:R-:W-:Y:S02]  /*4000*/  IMAD R32, R32, R5.reuse, RZ ;  /* 0x0000000520207224 */ /* 0x080fe400078e02ff */
[----:B------:R-:W-:-:S04]  /*4010*/  IMAD.WIDE.U32 R54, R31, R5, R54 ;  /* 0x000000051f367225 */ /* 0x000fc800078e0036 */
[----:B------:R-:W-:Y:S01]  /*4020*/  IMAD R31, R31, R30, R32 ;  /* 0x0000001e1f1f7224 */ /* 0x000fe200078e0220 */
[----:B------:R-:W-:-:S04]  /*4030*/  MOV R32, R0 ;  /* 0x0000000000207202 */ /* 0x000fc80000000f00 */
[----:B------:R-:W-:Y:S02]  /*4040*/  IADD3 R31, PT, PT, R31, R55, RZ ;  /* 0x000000371f1f7210 */ /* 0x000fe40007ffe0ff */
.L_x_42:
[----:B------:R-:W-:Y:S05]  /*4050*/  BSYNC.RECONVERGENT B0 ;  /* 0x0000000000007941 */ /* 0x000fea0003800200 */
.L_x_40:
[----:B------:R-:W1:Y:S01]  /*4060*/  LDCU UR4, c[0x0][0x380] ;  /* 0x00007000ff0477ac */ /* 0x000e620008000800 */
[----:B------:R-:W-:Y:S01]  /*4070*/  VIADD R0, R44, 0x1 ;  /* 0x000000012c007836 */ /* 0x000fe20000000000 */
[----:B------:R-:W-:Y:S01]  /*4080*/  PLOP3.LUT P3, PT, PT, PT, PT, 0x8, 0x80 ;  /* 0x000000000080781c */ /* 0x000fe20003f6e170 */
[----:B------:R-:W-:Y:S03]  /*4090*/  BSSY.RECONVERGENT B0, `(.L_x_43) ;  /* 0x0000036000007945 */ /* 0x000fe60003800200 */
[----:B-1----:R-:W-:Y:S01]  /*40a0*/  ISETP.GE.OR P1, PT, R0, UR4, P0 ;  /* 0x0000000400007c0c */ /* 0x002fe20008726670 */
        /* <DEDUP_REMOVED lines=10> */
[----:B------:R1:W-:Y:S03]  /*4150*/  @P3 STG.E.64 desc[UR16][R52.64], R10 ;  /* 0x0000000a34003986 */ /* 0x0003e6000c101b10 */
[----:B------:R-:W-:-:S04]  /*4160*/  LOP3.LUT R0, R55, R30, RZ, 0xfc, !PT ;  /* 0x0000001e37007212 */ /* 0x000fc800078efcff */
[----:B------:R-:W-:-:S13]  /*4170*/  ISETP.NE.U32.AND P1, PT, R0, RZ, PT ;  /* 0x000000ff0000720c */ /* 0x000fda0003f25070 */
[----:B------:R-:W-:Y:S05]  /*4180*/  @P1 BRA `(.L_x_44) ;  /* 0x0000000000541947 */ /* 0x000fea0003800000 */
[----:B------:R-:W2:Y:S01]  /*4190*/  I2F.U32.RP R0, R5 ;  /* 0x0000000500007306 */ /* 0x000ea20000209000 */
[----:B-1----:R-:W-:Y:S02]  /*41a0*/  MOV R10, RZ ;  /* 0x000000ff000a7202 */ /* 0x002fe40000000f00 */
[----:B------:R-:W-:-:S05]  /*41b0*/  ISETP.NE.U32.AND P1, PT, R5, RZ, PT ;  /* 0x000000ff0500720c */ /* 0x000fca0003f25070 */
[----:B--2---:R-:W1:Y:S02]  /*41c0*/  MUFU.RCP R0, R0 ;  /* 0x0000000000007308 */ /* 0x004e640000001000 */
[----:B-1----:R-:W-:-:S06]  /*41d0*/  IADD3 R0, PT, PT, R0, 0xffffffe, RZ ;  /* 0x0ffffffe00007810 */ /* 0x002fcc0007ffe0ff */
[----:B------:R-:W1:Y:S02]  /*41e0*/  F2I.FTZ.U32.TRUNC.NTZ R11, R0 ;  /* 0x00000000000b7305 */ /* 0x000e64000021f000 */
[----:B-1----:R-:W-:-:S04]  /*41f0*/  IMAD.MOV R0, RZ, RZ, -R11 ;  /* 0x000000ffff007224 */ /* 0x002fc800078e0a0b */
[----:B------:R-:W-:-:S04]  /*4200*/  IMAD R0, R0, R5, RZ ;  /* 0x0000000500007224 */ /* 0x000fc800078e02ff */
[----:B------:R-:W-:-:S06]  /*4210*/  IMAD.HI.U32 R11, R11, R0, R10 ;  /* 0x000000000b0b7227 */ /* 0x000fcc00078e000a */
[----:B------:R-:W-:-:S04]  /*4220*/  IMAD.HI.U32 R11, R11, R54, RZ ;  /* 0x000000360b0b7227 */ /* 0x000fc800078e00ff */
[----:B------:R-:W-:-:S04]  /*4230*/  IMAD.MOV R0, RZ, RZ, -R11 ;  /* 0x000000ffff007224 */ /* 0x000fc800078e0a0b */
[----:B------:R-:W-:-:S05]  /*4240*/  IMAD R0, R5, R0, R54 ;  /* 0x0000000005007224 */ /* 0x000fca00078e0236 */
[----:B------:R-:W-:-:S13]  /*4250*/  ISETP.GE.U32.AND P3, PT, R0, R5, PT ;  /* 0x000000050000720c */ /* 0x000fda0003f66070 */
[----:B------:R-:W-:Y:S01]  /*4260*/  @P3 IADD3 R0, PT, PT, R0, -R5, RZ ;  /* 0x8000000500003210 */ /* 0x000fe20007ffe0ff */
[----:B------:R-:W-:-:S03]  /*4270*/  @P3 VIADD R11, R11, 0x1 ;  /* 0x000000010b0b3836 */ /* 0x000fc60000000000 */
[----:B------:R-:W-:-:S13]  /*4280*/  ISETP.GE.U32.AND P2, PT, R0, R5, PT ;  /* 0x000000050000720c */ /* 0x000fda0003f46070 */
[----:B------:R-:W-:Y:S02]  /*4290*/  @P2 IADD3 R11, PT, PT, R11, 0x1, RZ ;  /* 0x000000010b0b2810 */ /* 0x000fe40007ffe0ff */
[----:B------:R-:W-:-:S04]  /*42a0*/  @!P1 LOP3.LUT R11, RZ, R5, RZ, 0x33, !PT ;  /* 0x00000005ff0b9212 */ /* 0x000fc800078e33ff */
[----:B------:R-:W-:-:S05]  /*42b0*/  IADD3 R0, PT, PT, -R11, RZ, RZ ;  /* 0x000000ff0b007210 */ /* 0x000fca0007ffe1ff */
[----:B------:R-:W-:Y:S01]  /*42c0*/  IMAD R54, R5, R0, R54 ;  /* 0x0000000005367224 */ /* 0x000fe200078e0236 */
[----:B------:R-:W-:Y:S05]  /*42d0*/  BRA `(.L_x_45) ;  /* 0x0000000000447947 */ /* 0x000fea0003800000 */
.L_x_44:
        /* <DEDUP_REMOVED lines=17> */
.L_x_45:
[----:B------:R-:W-:Y:S05]  /*43f0*/  BSYNC.RECONVERGENT B0 ;  /* 0x0000000000007941 */ /* 0x000fea0003800200 */
.L_x_43:
        /* <DEDUP_REMOVED lines=40> */
.L_x_47:
        /* <DEDUP_REMOVED lines=8> */
[-C--:B------:R-:W-:Y:S02]  /*4700*/  IADD3 R5, P1, PT, RZ, -R0.reuse, RZ ;  /* 0x80000000ff057210 */ /* 0x080fe40007f3e0ff */
[----:B------:R-:W-:Y:S02]  /*4710*/  MOV R9, R0 ;  /* 0x0000000000097202 */ /* 0x000fe40000000f00 */
[----:B------:R-:W-:-:S05]  /*4720*/  IADD3.X R8, PT, PT, RZ, ~R30, RZ, P1, !PT ;  /* 0x8000001eff087210 */ /* 0x000fca0000ffe4ff */
[----:B-1----:R-:W-:Y:S02]  /*4730*/  IMAD R8, R8, UR4, RZ ;  /* 0x0000000408087c24 */ /* 0x002fe4000f8e02ff */
[----:B------:R-:W-:-:S04]  /*4740*/  IMAD.WIDE.U32 R52, R5, UR4, R52 ;  /* 0x0000000405347c25 */ /* 0x000fc8000f8e0034 */
[----:B------:R-:W-:Y:S01]  /*4750*/  IMAD R8, R5, UR5, R8 ;  /* 0x0000000505087c24 */ /* 0x000fe2000f8e0208 */
[----:B------:R-:W-:-:S04]  /*4760*/  MOV R5, R52 ;  /* 0x0000003400057202 */ /* 0x000fc80000000f00 */
[----:B------:R-:W-:Y:S02]  /*4770*/  IADD3 R8, PT, PT, R8, R53, RZ ;  /* 0x0000003508087210 */ /* 0x000fe40007ffe0ff */
.L_x_48:
[----:B------:R-:W-:Y:S05]  /*4780*/  BSYNC.RECONVERGENT B0 ;  /* 0x0000000000007941 */ /* 0x000fea0003800200 */
.L_x_46:
        /* <DEDUP_REMOVED lines=8> */
[----:B------:R-:W-:-:S13]  /*4810*/  @!P0 ISETP.GE.U32.AND.EX P2, PT, R0, R8, PT, P1 ;  /* 0x000000080000820c */ /* 0x000fda0003f46110 */
[----:B------:R1:W-:Y:S02]  /*4820*/  @P2 STG.E.64 desc[UR16][R10.64], R6 ;  /* 0x000000060a002986 */ /* 0x0003e4000c101b10 */
.L_x_36:
[----:B------:R-:W-:Y:S05]  /*4830*/  BSYNC.RECONVERGENT B1 ;  /* 0x0000000000017941 */ /* 0x000fea0003800200 */
.L_x_34:
[----:B------:R-:W1:Y:S01]  /*4840*/  LDCU.64 UR4, c[0x0][0x440] ;  /* 0x00008800ff0477ac */ /* 0x000e620008000a00 */
[----:B------:R-:W-:Y:S01]  /*4850*/  BSSY.RECONVERGENT B1, `(.L_x_49) ;  /* 0x00000f4000017945 */ /* 0x000fe20003800200 */
[----:B------:R-:W-:Y:S01]  /*4860*/  UISETP.GE.AND UP0, UPT, UR14, UR13, UPT ;  /* 0x0000000d0e00728c */ /* 0x000fe2000bf06270 */
[----:B-12---:R-:W-:-:S04]  /*4870*/  IADD3 R6, P0, PT, R56, UR4, RZ ;  /* 0x0000000438067c10 */ /* 0x006fc8000ff1e0ff */
[----:B------:R-:W-:-:S04]  /*4880*/  IADD3.X R7, PT, PT, R57, UR5, RZ, P0, !PT ;  /* 0x0000000539077c10 */ /* 0x000fc800087fe4ff */
[----:B------:R-:W-:Y:S05]  /*4890*/  BRA.U UP0, `(.L_x_50) ;  /* 0x0000000d00707547 */ /* 0x000fea000b800000 */
[----:B------:R-:W-:Y:S01]  /*48a0*/  IADD3 R8, P0, PT, -R2, R20, RZ ;  /* 0x0000001402087210 */ /* 0x000fe20007f1e1ff */
[----:B------:R-:W-:Y:S04]  /*48b0*/  BSSY.RECONVERGENT B0, `(.L_x_51) ;  /* 0x0000029000007945 */ /* 0x000fe80003800200 */
        /* <DEDUP_REMOVED lines=26> */
.L_x_52:
[----:B------:R-:W-:Y:S01]  /*4a60*/  IMAD.MOV.U32 R30, RZ, RZ, R8 ;  /* 0x000000ffff1e7224 */ /* 0x000fe200078e0008 */
[----:B------:R-:W-:Y:S01]  /*4a70*/  MOV R37, UR10 ;  /* 0x0000000a00257c02 */ /* 0x000fe20008000f00 */
[----:B------:R-:W-:Y:S01]  /*4a80*/  IMAD.MOV.U32 R0, RZ, RZ, R9 ;  /* 0x000000ffff007224 */ /* 0x000fe200078e0009 */
[----:B------:R-:W-:Y:S02]  /*4a90*/  MOV R36, UR11 ;  /* 0x0000000b00247c02 */ /* 0x000fe40008000f00 */
[----:B------:R-:W-:Y:S02]  /*4aa0*/  MOV R35, 0x4ac0 ;  /* 0x00004ac000237802 */ /* 0x000fe40000000f00 */
[----:B-----5:R-:W-:Y:S05]  /*4ab0*/  CALL.REL.NOINC `($__internal_0_$__cuda_sm20_div_u64) ;  /* 0x0000004000687944 */ /* 0x020fea0003c00000 */
[----:B------:R-:W-:-:S04]  /*4ac0*/  IADD3 R5, P0, PT, RZ, -R0, RZ ;  /* 0x80000000ff057210 */ /* 0x000fc80007f1e0ff */
[----:B------:R-:W-:Y:S01]  /*4ad0*/  IADD3.X R10, PT, PT, RZ, ~R30, RZ, P0, !PT ;  /* 0x8000001eff0a7210 */ /* 0x000fe200007fe4ff */
[----:B------:R-:W-:Y:S01]  /*4ae0*/  IMAD.WIDE.U32 R30, R5, UR10, R8 ;  /* 0x0000000a051e7c25 */ /* 0x000fe2000f8e0008 */
[----:B------:R-:W-:-:S03]  /*4af0*/  MOV R9, R0 ;  /* 0x0000000000097202 */ /* 0x000fc60000000f00 */
[----:B------:R-:W-:Y:S01]  /*4b00*/  IMAD R10, R10, UR10, RZ ;  /* 0x0000000a0a0a7c24 */ /* 0x000fe2000f8e02ff */
[----:B------:R-:W-:-:S03]  /*4b10*/  MOV R0, R30 ;  /* 0x0000001e00007202 */ /* 0x000fc60000000f00 */
[----:B------:R-:W-:-:S05]  /*4b20*/  IMAD R5, R5, UR11, R10 ;  /* 0x0000000b05057c24 */ /* 0x000fca000f8e020a */
[----:B------:R-:W-:Y:S02]  /*4b30*/  IADD3 R5, PT, PT, R5, R31, RZ ;  /* 0x0000001f05057210 */ /* 0x000fe40007ffe0ff */
.L_x_53:
[----:B------:R-:W-:Y:S05]  /*4b40*/  BSYNC.RECONVERGENT B0 ;  /* 0x0000000000007941 */ /* 0x000fea0003800200 */
.L_x_51:
[----:B------:R-:W1:Y:S01]  /*4b50*/  LDCU.64 UR4, c[0x0][0x380] ;  /* 0x00007000ff0477ac */ /* 0x000e620008000a00 */
[----:B------:R-:W-:Y:S02]  /*4b60*/  PLOP3.LUT P2, PT, PT, PT, PT, 0x8, 0x80 ;  /* 0x000000000080781c */ /* 0x000fe40003f4e170 */
[----:B-1----:R-:W-:-:S04]  /*4b70*/  ISETP.GE.AND P0, PT, R43, UR5, PT ;  /* 0x000000052b007c0c */ /* 0x002fc8000bf06270 */
[----:B------:R-:W-:-:S13]  /*4b80*/  ISETP.GE.OR P3, PT, R4, UR4, P0 ;  /* 0x0000000404007c0c */ /* 0x000fda0008766670 */
[--C-:B------:R-:W-:Y:S02]  /*4b90*/  @!P3 SHF.R.U64 R0, R0, 0x3, R5.reuse ;  /* 0x000000030000b819 */ /* 0x100fe40000001205 */
[----:B------:R-:W-:Y:S02]  /*4ba0*/  @!P3 SHF.R.U32.HI R5, RZ, 0x3, R5 ;  /* 0x00000003ff05b819 */ /* 0x000fe40000011605 */
[----:B------:R-:W-:Y:S02]  /*4bb0*/  @!P3 SHF.R.S32.HI R8, RZ, 0x1f, R9 ;  /* 0x0000001fff08b819 */ /* 0x000fe40000011409 */
[----:B------:R-:W-:-:S04]  /*4bc0*/  @!P3 ISETP.GE.U32.AND P1, PT, R9, R0, PT ;  /* 0x000000000900b20c */ /* 0x000fc80003f26070 */
[----:B------:R-:W-:-:S13]  /*4bd0*/  @!P3 ISETP.GE.U32.AND.EX P2, PT, R8, R5, PT, P1 ;  /* 0x000000050800b20c */ /* 0x000fda0003f46110 */
[----:B------:R1:W4:Y:S01]  /*4be0*/  @P2 LDG.E.LTC128B.64 R28, desc[UR16][R20.64] ;  /* 0x00000010141c2981 */ /* 0x000322000c1e1b20 */
[----:B------:R-:W-:Y:S01]  /*4bf0*/  IADD3 R8, P1, PT, R20, UR6, RZ ;  /* 0x0000000614087c10 */ /* 0x000fe2000ff3e0ff */
[----:B------:R-:W-:Y:S03]  /*4c00*/  BSSY.RECONVERGENT B0, `(.L_x_54) ;  /* 0x000002b000007945 */ /* 0x000fe60003800200 */
[----:B------:R-:W-:Y:S02]  /*4c10*/  IADD3.X R9, PT, PT, R21, UR7, RZ, P1, !PT ;  /* 0x0000000715097c10 */ /* 0x000fe40008ffe4ff */
[----:B------:R-:W-:-:S05]  /*4c20*/  IADD3 R10, P1, PT, -R2, R8, RZ ;  /* 0x00000008020a7210 */ /* 0x000fca0007f3e1ff */
[----:B------:R-:W-:-:S05]  /*4c30*/  IMAD.X R11, R9, 0x1, ~R3, P1 ;  /* 0x00000001090b7824 */ /* 0x000fca00008e0e03 */
[----:B------:R-:W-:-:S04]  /*4c40*/  LOP3.LUT R0, R11, UR11, RZ, 0xfc, !PT ;  /* 0x0000000b0b007c12 */ /* 0x000fc8000f8efcff */
[----:B------:R-:W-:-:S13]  /*4c50*/  ISETP.NE.U32.AND P1, PT, R0, RZ, PT ;  /* 0x000000ff0000720c */ /* 0x000fda0003f25070 */
[----:B-1----:R-:W-:Y:S05]  /*4c60*/  @P1 BRA `(.L_x_55) ;  /* 0x0000000000581947 */ /* 0x002fea0003800000 */
        /* <DEDUP_REMOVED lines=22> */
.L_x_55:
[----:B------:R-:W-:Y:S01]  /*4dd0*/  IMAD.MOV.U32 R30, RZ, RZ, R10 ;  /* 0x000000ffff1e7224 */ /* 0x000fe200078e000a */
[----:B------:R-:W-:Y:S01]  /*4de0*/  MOV R37, UR10 ;  /* 0x0000000a00257c02 */ /* 0x000fe20008000f00 */
[----:B------:R-:W-:Y:S01]  /*4df0*/  IMAD.MOV.U32 R0, RZ, RZ, R11 ;  /* 0x000000ffff007224 */ /* 0x000fe200078e000b */
[----:B------:R-:W-:Y:S02]  /*4e00*/  MOV R36, UR11 ;  /* 0x0000000b00247c02 */ /* 0x000fe40008000f00 */
[----:B------:R-:W-:Y:S02]  /*4e10*/  MOV R35, 0x4e30 ;  /* 0x00004e3000237802 */ /* 0x000fe40000000f00 */
[----:B----45:R-:W-:Y:S05]  /*4e20*/  CALL.REL.NOINC `($__internal_0_$__cuda_sm20_div_u64) ;  /* 0x0000003c008c7944 */ /* 0x030fea0003c00000 */
        /* <DEDUP_REMOVED lines=8> */
.L_x_56:
[----:B------:R-:W-:Y:S05]  /*4eb0*/  BSYNC.RECONVERGENT B0 ;  /* 0x0000000000007941 */ /* 0x000fea0003800200 */
.L_x_54:
        /* <DEDUP_REMOVED lines=40> */
.L_x_58:
        /* <DEDUP_REMOVED lines=14> */
.L_x_59:
[----:B------:R-:W-:Y:S05]  /*5220*/  BSYNC.RECONVERGENT B0 ;  /* 0x0000000000007941 */ /* 0x000fea0003800200 */
.L_x_57:
        /* <DEDUP_REMOVED lines=40> */
.L_x_61:
        /* <DEDUP_REMOVED lines=8> */
[----:B------:R-:W-:-:S04]  /*5530*/  IMAD.WIDE.U32 R2, R5, UR10, R2 ;  /* 0x0000000a05027c25 */ /* 0x000fc8000f8e0002 */
[----:B------:R-:W-:-:S04]  /*5540*/  IMAD R10, R10, UR10, RZ ;  /* 0x0000000a0a0a7c24 */ /* 0x000fc8000f8e02ff */
[----:B------:R-:W-:Y:S01]  /*5550*/  IMAD R10, R5, UR11, R10 ;  /* 0x0000000b050a7c24 */ /* 0x000fe2000f8e020a */
[----:B------:R-:W-:-:S04]  /*5560*/  MOV R5, R0 ;  /* 0x0000000000057202 */ /* 0x000fc80000000f00 */
[----:B------:R-:W-:Y:S02]  /*5570*/  IADD3 R3, PT, PT, R10, R3, RZ ;  /* 0x000000030a037210 */ /* 0x000fe40007ffe0ff */
.L_x_62:
[----:B------:R-:W-:Y:S05]  /*5580*/  BSYNC.RECONVERGENT B0 ;  /* 0x0000000000007941 */ /* 0x000fea0003800200 */
.L_x_60:
[----:B------:R-:W1:Y:S01]  /*5590*/  LDCU.64 UR18, c[0x0][0x380] ;  /* 0x00007000ff1277ac */ /* 0x000e620008000a00 */
[----:B------:R-:W-:Y:S01]  /*55a0*/  VIADD R0, R44, 0xb ;  /* 0x0000000b2c007836 */ /* 0x000fe20000000000 */
        /* <DEDUP_REMOVED lines=8> */
[----:B------:R-:W-:Y:S05]  /*5630*/  @!P1 BRA `(.L_x_63) ;  /* 0x0000000000549947 */ /* 0x000fea0003800000 */
[----:B------:R1:W4:Y:S01]  /*5640*/  LDG.E.LTC128B.64 R22, desc[UR16][R8.64] ;  /* 0x0000001008167981 */ /* 0x000322000c1e1b20 */
[----:B------:R-:W-:Y:S05]  /*5650*/  BRA `(.L_x_63) ;  /* 0x00000000004c7947 */ /* 0x000fea0003800000 */
.L_x_50:
[----:B------:R-:W1:Y:S01]  /*5660*/  LDCU UR19, c[0x0][0x384] ;  /* 0x00007080ff1377ac */ /* 0x000e620008000800 */
[----:B------:R-:W-:Y:S01]  /*5670*/  VIADD R0, R44, 0x9 ;  /* 0x000000092c007836 */ /* 0x000fe20000000000 */
[----:B------:R-:W-:Y:S01]  /*5680*/  IADD3 R10, P1, PT, R20, UR6, RZ ;  /* 0x00000006140a7c10 */ /* 0x000fe2000ff3e0ff */
[----:B------:R-:W-:-:S03]  /*5690*/  VIADD R2, R44, 0xa ;  /* 0x0000000a2c027836 */ /* 0x000fc60000000000 */
[----:B------:R-:W-:Y:S02]  /*56a0*/  IADD3.X R11, PT, PT, R21, UR7, RZ, P1, !PT ;  /* 0x00000007150b7c10 */ /* 0x000fe40008ffe4ff */
[----:B------:R-:W-:-:S04]  /*56b0*/  IADD3 R8, P1, PT, R10, UR6, RZ ;  /* 0x000000060a087c10 */ /* 0x000fc8000ff3e0ff */
[----:B------:R-:W-:Y:S02]  /*56c0*/  IADD3.X R9, PT, PT, R11, UR7, RZ, P1, !PT ;  /* 0x000000070b097c10 */ /* 0x000fe40008ffe4ff */
[----:B------:R-:W-:Y:S02]  /*56d0*/  IADD3 R30, P1, PT, R8, UR6, RZ ;  /* 0x00000006081e7c10 */ /* 0x000fe4000ff3e0ff */
[----:B-1----:R-:W-:Y:S02]  /*56e0*/  ISETP.GE.AND P0, PT, R43, UR19, PT ;  /* 0x000000132b007c0c */ /* 0x002fe4000bf06270 */
[----:B------:R-:W-:Y:S02]  /*56f0*/  IADD3.X R31, PT, PT, R9, UR7, RZ, P1, !PT ;  /* 0x00000007091f7c10 */ /* 0x000fe40008ffe4ff */
[----:B------:R-:W-:Y:S01]  /*5700*/  ISETP.LT.AND P3, PT, R0, UR18, !P0 ;  /* 0x0000001200007c0c */ /* 0x000fe2000c761270 */
[----:B------:R-:W-:Y:S01]  /*5710*/  VIADD R0, R44, 0xb ;  /* 0x0000000b2c007836 */ /* 0x000fe20000000000 */
[----:B------:R-:W-:-:S02]  /*5720*/  ISETP.LT.AND P4, PT, R4, UR18, !P0 ;  /* 0x0000001204007c0c */ /* 0x000fc4000c781270 */
[----:B------:R-:W-:Y:S02]  /*5730*/  ISETP.LT.AND P2, PT, R2, UR18, !P0 ;  /* 0x0000001202007c0c */ /* 0x000fe4000c741270 */
[----:B------:R-:W-:-:S07]  /*5740*/  ISETP.LT.AND P0, PT, R0, UR18, !P0 ;  /* 0x0000001200007c0c */ /* 0x000fce000c701270 */
[----:B------:R2:W4:Y:S04]  /*5750*/  @P3 LDG.E.LTC128B.64 R26, desc[UR16][R10.64] ;  /* 0x000000100a1a3981 */ /* 0x000528000c1e1b20 */
[----:B------:R2:W4:Y:S04]  /*5760*/  @P4 LDG.E.LTC128B.64 R28, desc[UR16][R20.64] ;  /* 0x00000010141c4981 */ /* 0x000528000c1e1b20 */
[----:B------:R2:W4:Y:S04]  /*5770*/  @P2 LDG.E.LTC128B.64 R24, desc[UR16][R8.64] ;  /* 0x0000001008182981 */ /* 0x000528000c1e1b20 */
[----:B------:R2:W4:Y:S02]  /*5780*/  @P0 LDG.E.LTC128B.64 R22, desc[UR16][R30.64] ;  /* 0x000000101e160981 */ /* 0x000524000c1e1b20 */
.L_x_63:
[----:B------:R-:W-:Y:S05]  /*5790*/  BSYNC.RECONVERGENT B1 ;  /* 0x0000000000017941 */ /* 0x000fea0003800200 */
.L_x_49:
[----:B------:R-:W-:Y:S01]  /*57a0*/  BAR.SYNC.DEFER_BLOCKING 0x0 ;  /* 0x0000000000007b1d */ /* 0x000fe20000010000 */
[----:B------:R-:W-:-:S05]  /*57b0*/  UISETP.GE.AND UP0, UPT, UR14, UR13, UPT ;  /* 0x0000000d0e00728c */ /* 0x000fca000bf06270 */
[----:B-----5:R-:W-:Y:S04]  /*57c0*/  STS.128 [R42], R16 ;  /* 0x000000102a007388 */ /* 0x020fe80000000c00 */
[----:B------:R-:W-:Y:S01]  /*57d0*/  STS.128 [R42+0x40], R12 ;  /* 0x0000400c2a007388 */ /* 0x000fe20000000c00 */
[----:B------:R-:W-:Y:S06]  /*57e0*/  BAR.SYNC.DEFER_BLOCKING 0x0 ;  /* 0x0000000000007b1d */ /* 0x000fec0000010000 */
[----:B------:R-:W3:Y:S04]  /*57f0*/  LDS.64 R2, [R41+UR15] ;  /* 0x0000000f29027984 */ /* 0x000ee80008000a00 */
[----:B-12---:R-:W1:Y:S04]  /*5800*/  LDS.64 R8, [R41+UR15+0x120] ;  /* 0x0001200f29087984 */ /* 0x006e680008000a00 */
[----:B------:R-:W2:Y:S04]  /*5810*/  LDS.64 R10, [R41+UR15+0x240] ;  /* 0x0002400f290a7984 */ /* 0x000ea80008000a00 */
[----:B------:R-:W2:Y:S01]  /*5820*/  LDS.64 R12, [R41+UR15+0x360] ;  /* 0x0003600f290c7984 */ /* 0x000ea20008000a00 */
[----:B---3--:R-:W-:-:S02]  /*5830*/  DMUL R2, R2, R50 ;  /* 0x0000003202027228 */ /* 0x008fc40000000000 */
[-C--:B-1----:R-:W-:Y:S02]  /*5840*/  DMUL R8, R8, R50.reuse ;  /* 0x0000003208087228 */ /* 0x082fe40000000000 */
[----:B--2---:R-:W-:-:S04]  /*5850*/  DMUL R10, R10, R50 ;  /* 0x000000320a0a7228 */ /* 0x004fc80000000000 */
[----:B----4-:R-:W-:Y:S02]  /*5860*/  DFMA R2, R28, R48, R2 ;  /* 0x000000301c02722b */ /* 0x010fe40000000002 */
[----:B------:R-:W-:Y:S02]  /*5870*/  DMUL R50, R12, R50 ;  /* 0x000000320c327228 */ /* 0x000fe40000000000 */
[-C--:B------:R-:W-:Y:S02]  /*5880*/  DFMA R8, R26, R48.reuse, R8 ;  /* 0x000000301a08722b */ /* 0x080fe40000000008 */
[----:B------:R-:W-:-:S04]  /*5890*/  DFMA R10, R24, R48, R10 ;  /* 0x00000030180a722b */ /* 0x000fc8000000000a */
[----:B------:R-:W-:Y:S01]  /*58a0*/  DFMA R48, R22, R48, R50 ;  /* 0x000000301630722b */ /* 0x000fe20000000032 */
[----:B------:R-:W-:Y:S10]  /*58b0*/  BRA.U !UP0, `(.L_x_64) ;  /* 0x0000000108507547 */ /* 0x000ff4000b800000 */
[----:B------:R-:W1:Y:S01]  /*58c0*/  LDCU.64 UR4, c[0x0][0x428] ;  /* 0x00008500ff0477ac */ /* 0x000e620008000a00 */
[----:B------:R-:W-:Y:S01]  /*58d0*/  ISETP.GE.AND P3, PT, R43, UR19, PT ;  /* 0x000000132b007c0c */ /* 0x000fe2000bf66270 */
[C---:B------:R-:W-:Y:S02]  /*58e0*/  VIADD R5, R44.reuse, 0x9 ;  /* 0x000000092c057836 */ /* 0x040fe40000000000 */
[----:B------:R-:W-:Y:S01]  /*58f0*/  VIADD R44, R44, 0xa ;  /* 0x0000000a2c2c7836 */ /* 0x000fe20000000000 */
[----:B------:R-:W-:Y:S02]  /*5900*/  ISETP.LT.AND P2, PT, R4, UR18, !P3 ;  /* 0x0000001204007c0c */ /* 0x000fe4000df41270 */
[----:B------:R-:W-:Y:S02]  /*5910*/  ISETP.LT.AND P1, PT, R5, UR18, !P3 ;  /* 0x0000001205007c0c */ /* 0x000fe4000df21270 */
[----:B------:R-:W-:Y:S02]  /*5920*/  ISETP.LT.AND P0, PT, R44, UR18, !P3 ;  /* 0x000000122c007c0c */ /* 0x000fe4000df01270 */
[----:B------:R-:W-:-:S02]  /*5930*/  ISETP.LT.AND P3, PT, R0, UR18, !P3 ;  /* 0x0000001200007c0c */ /* 0x000fc4000df61270 */
[----:B-1----:R-:W-:-:S05]  /*5940*/  IADD3 R4, P4, PT, R6, UR4, RZ ;  /* 0x0000000406047c10 */ /* 0x002fca000ff9e0ff */
[----:B------:R1:W-:Y:S01]  /*5950*/  @P2 STG.E.64 desc[UR16][R6.64], R2 ;  /* 0x0000000206002986 */ /* 0x0003e2000c101b10 */
[----:B------:R-:W-:Y:S02]  /*5960*/  IADD3.X R5, PT, PT, R7, UR5, RZ, P4, !PT ;  /* 0x0000000507057c10 */ /* 0x000fe4000a7fe4ff */
[----:B------:R-:W-:-:S03]  /*5970*/  IADD3 R12, P4, PT, R4, UR4, RZ ;  /* 0x00000004040c7c10 */ /* 0x000fc6000ff9e0ff */
[----:B------:R2:W-:Y:S01]  /*5980*/  @P1 STG.E.64 desc[UR16][R4.64], R8 ;  /* 0x0000000804001986 */ /* 0x0005e2000c101b10 */
[----:B------:R-:W-:-:S05]  /*5990*/  IADD3.X R13, PT, PT, R5, UR5, RZ, P4, !PT ;  /* 0x00000005050d7c10 */ /* 0x000fca000a7fe4ff */
[----:B------:R2:W-:Y:S01]  /*59a0*/  @P0 STG.E.64 desc[UR16][R12.64], R10 ;  /* 0x0000000a0c000986 */ /* 0x0005e2000c101b10 */
[----:B-1----:R-:W-:-:S04]  /*59b0*/  IADD3 R2, P0, PT, R12, UR4, RZ ;  /* 0x000000040c027c10 */ /* 0x002fc8000ff1e0ff */
[----:B------:R-:W-:Y:S01]  /*59c0*/  IADD3.X R3, PT, PT, R13, UR5, RZ, P0, !PT ;  /* 0x000000050d037c10 */ /* 0x000fe200087fe4ff */
[----:B------:R-:W-:Y:S08]  /*59d0*/  @!P3 BRA `(.L_x_65) ;  /* 0x000000300048b947 */ /* 0x000ff00003800000 */
[----:B------:R1:W-:Y:S01]  /*59e0*/  STG.E.64 desc[UR16][R2.64], R48 ;  /* 0x0000003002007986 */ /* 0x0003e2000c101b10 */
[----:B------:R-:W-:Y:S05]  /*59f0*/  BRA `(.L_x_65) ;  /* 0x0000003000407947 */ /* 0x000fea0003800000 */
.L_x_64:
[----:B------:R-:W1:Y:S01]  /*5a00*/  LDCU UR4, c[0x0][0x424] ;  /* 0x00008480ff0477ac */ /* 0x000e620008000800 */
[----:B------:R-:W-:Y:S01]  /*5a10*/  IADD3 R12, P0, PT, R6, -UR8, RZ ;  /* 0x80000008060c7c10 */ /* 0x000fe2000ff1e0ff */
[----:B------:R-:W-:Y:S03]  /*5a20*/  BSSY.RECONVERGENT B0, `(.L_x_66) ;  /* 0x0000030000007945 */ /* 0x000fe60003800200 */
[----:B------:R-:W-:Y:S01]  /*5a30*/  IADD3.X R13, PT, PT, R7, ~UR9, RZ, P0, !PT ;  /* 0x80000009070d7c10 */ /* 0x000fe200087fe4ff */
        /* <DEDUP_REMOVED lines=28> */
.L_x_67:
[----:B------:R-:W1:Y:S01]  /*5c00*/  LDCU.64 UR4, c[0x0][0x420] ;  /* 0x00008400ff0477ac */ /* 0x000e620008000a00 */
[----:B------:R-:W-:Y:S01]  /*5c10*/  IMAD.MOV.U32 R30, RZ, RZ, R12 ;  /* 0x000000ffff1e7224 */ /* 0x000fe200078e000c */
[----:B------:R-:W-:Y:S02]  /*5c20*/  MOV R0, R13 ;  /* 0x0000000d00007202 */ /* 0x000fe40000000f00 */
[----:B------:R-:W-:Y:S01]  /*5c30*/  MOV R35, 0x5c70 ;  /* 0x00005c7000237802 */ /* 0x000fe20000000f00 */
[----:B-1----:R-:W-:Y:S01]  /*5c40*/  IMAD.U32 R37, RZ, RZ, UR4 ;  /* 0x00000004ff257e24 */ /* 0x002fe2000f8e00ff */
[----:B------:R-:W-:Y:S02]  /*5c50*/  MOV R36, UR5 ;  /* 0x0000000500247c02 */ /* 0x000fe40008000f00 */
[----:B------:R-:W-:Y:S05]  /*5c60*/  CALL.REL.NOINC `($__internal_0_$__cuda_sm20_div_u64) ;  /* 0x0000002c00fc7944 */ /* 0x000fea0003c00000 */
[----:B------:R-:W1:Y:S01]  /*5c70*/  LDCU.64 UR4, c[0x0][0x420] ;  /* 0x00008400ff0477ac */ /* 0x000e620008000a00 */
[----:B------:R-:W-:-:S04]  /*5c80*/  IADD3 R5, P0, PT, RZ, -R0, RZ ;  /* 0x80000000ff057210 */ /* 0x000fc80007f1e0ff */
[----:B------:R-:W-:Y:S02]  /*5c90*/  IADD3.X R16, PT, PT, RZ, ~R30, RZ, P0, !PT ;  /* 0x8000001eff107210 */ /* 0x000fe400007fe4ff */
[----:B-1----:R-:W-:Y:S02]  /*5ca0*/  MOV R14, UR4 ;  /* 0x00000004000e7c02 */ /* 0x002fe40008000f00 */
[----:B------:R-:W-:-:S03]  /*5cb0*/  MOV R15, UR5 ;  /* 0x00000005000f7c02 */ /* 0x000fc60008000f00 */
[-C--:B------:R-:W-:Y:S02]  /*5cc0*/  IMAD R16, R16, R14.reuse, RZ ;  /* 0x0000000e10107224 */ /* 0x080fe400078e02ff */
[----:B------:R-:W-:-:S04]  /*5cd0*/  IMAD.WIDE.U32 R18, R5, R14, R12 ;  /* 0x0000000e05127225 */ /* 0x000fc800078e000c */
[----:B------:R-:W-:Y:S02]  /*5ce0*/  IMAD R5, R5, R15, R16 ;  /* 0x0000000f05057224 */ /* 0x000fe400078e0210 */
[----:B------:R-:W-:Y:S01]  /*5cf0*/  IMAD.MOV.U32 R13, RZ, RZ, R0 ;  /* 0x000000ffff0d7224 */ /* 0x000fe200078e0000 */
[----:B------:R-:W-:Y:S01]  /*5d00*/  MOV R0, R18 ;  /* 0x0000001200007202 */ /* 0x000fe20000000f00 */
[----:B------:R-:W-:Y:S02]  /*5d10*/  IMAD.IADD R5, R5, 0x1, R19 ;  /* 0x0000000105057824 */ /* 0x000fe400078e0213 */
.L_x_68:
[----:B------:R-:W-:Y:S05]  /*5d20*/  BSYNC.RECONVERGENT B0 ;  /* 0x0000000000007941 */ /* 0x000fea0003800200 */
.L_x_66:
        /* <DEDUP_REMOVED lines=40> */
.L_x_70:
[----:B------:R-:W2:Y:S01]  /*5fb0*/  LDCU.64 UR4, c[0x0][0x420] ;  /* 0x00008400ff0477ac */ /* 0x000ea20008000a00 */
[----:B------:R-:W-:Y:S01]  /*5fc0*/  IMAD.MOV.U32 R30, RZ, RZ, R12 ;  /* 0x000000ffff1e7224 */ /* 0x000fe200078e000c */
[----:B------:R-:W-:Y:S02]  /*5fd0*/  MOV R0, R13 ;  /* 0x0000000d00007202 */ /* 0x000fe40000000f00 */
[----:B------:R-:W-:Y:S01]  /*5fe0*/  MOV R35, 0x6020 ;  /* 0x0000602000237802 */ /* 0x000fe20000000f00 */
[----:B--2---:R-:W-:Y:S01]  /*5ff0*/  IMAD.U32 R37, RZ, RZ, UR4 ;  /* 0x00000004ff257e24 */ /* 0x004fe2000f8e00ff */
[----:B------:R-:W-:Y:S02]  /*6000*/  MOV R36, UR5 ;  /* 0x0000000500247c02 */ /* 0x000fe40008000f00 */
[----:B-1----:R-:W-:Y:S05]  /*6010*/  CALL.REL.NOINC `($__internal_0_$__cuda_sm20_div_u64) ;  /* 0x0000002c00107944 */ /* 0x002fea0003c00000 */
        /* <DEDUP_REMOVED lines=10> */
.L_x_71:
[----:B------:R-:W-:Y:S05]  /*60c0*/  BSYNC.RECONVERGENT B0 ;  /* 0x0000000000007941 */ /* 0x000fea0003800200 */
.L_x_69:
[----:B------:R-:W1:Y:S01]  /*60d0*/  LDCU.64 UR4, c[0x0][0x380] ;  /* 0x00007000ff0477ac */ /* 0x000e620008000a00 */
[----:B------:R-:W-:Y:S01]  /*60e0*/  VIADD R0, R44, 0x9 ;  /* 0x000000092c007836 */ /* 0x000fe20000000000 */
        /* <DEDUP_REMOVED lines=39> */
.L_x_73:
        /* <DEDUP_REMOVED lines=17> */
.L_x_74:
[----:B------:R-:W-:Y:S05]  /*6470*/  BSYNC.RECONVERGENT B0 ;  /* 0x0000000000007941 */ /* 0x000fea0003800200 */
.L_x_72:
        /* <DEDUP_REMOVED lines=20> */
[----:B-1----:R-:W1:Y:S01]  /*65c0*/  I2F.U32.RP R2, R14 ;  /* 0x0000000e00027306 */ /* 0x002e620000209000 */
[----:B------:R-:W-:-:S07]  /*65d0*/  ISETP.NE.U32.AND P0, PT, R14, RZ, PT ;  /* 0x000000ff0e00720c */ /* 0x000fce0003f05070 */
[----:B-1----:R-:W1:Y:S02]  /*65e0*/  MUFU.RCP R2, R2 ;  /* 0x0000000200027308 */ /* 0x002e640000001000 */
[----:B-1----:R-:W-:-:S06]  /*65f0*/  IADD3 R2, PT, PT, R2, 0xffffffe, RZ ;  /* 0x0ffffffe02027810 */ /* 0x002fcc0007ffe0ff */
[----:B------:R-:W1:Y:S02]  /*6600*/  F2I.FTZ.U32.TRUNC.NTZ R3, R2 ;  /* 0x0000000200037305 */ /* 0x000e64000021f000 */
[----:B-1----:R-:W-:Y:S01]  /*6610*/  IMAD.MOV R0, RZ, RZ, -R3 ;  /* 0x000000ffff007224 */ /* 0x002fe200078e0a03 */
[----:B------:R-:W-:-:S03]  /*6620*/  MOV R2, RZ ;  /* 0x000000ff00027202 */ /* 0x000fc60000000f00 */
        /* <DEDUP_REMOVED lines=14> */
.L_x_76:
        /* <DEDUP_REMOVED lines=9> */
[----:B------:R-:W-:-:S05]  /*67a0*/  IADD3.X R3, PT, PT, RZ, ~R30, RZ, P0, !PT ;  /* 0x8000001eff037210 */ /* 0x000fca00007fe4ff */
[----:B-1----:R-:W-:Y:S02]  /*67b0*/  IMAD R3, R3, UR4, RZ ;  /* 0x0000000403037c24 */ /* 0x002fe4000f8e02ff */
[----:B------:R-:W-:-:S04]  /*67c0*/  IMAD.WIDE.U32 R6, R2, UR4, R6 ;  /* 0x0000000402067c25 */ /* 0x000fc8000f8e0006 */
[----:B------:R-:W-:Y:S01]  /*67d0*/  IMAD R2, R2, UR5, R3 ;  /* 0x0000000502027c24 */ /* 0x000fe2000f8e0203 */
[----:B------:R-:W-:Y:S02]  /*67e0*/  MOV R3, R0 ;  /* 0x0000000000037202 */ /* 0x000fe40000000f00 */
[----:B------:R-:W-:Y:S02]  /*67f0*/  MOV R0, R6 ;  /* 0x0000000600007202 */ /* 0x000fe40000000f00 */
[----:B------:R-:W-:Y:S02]  /*6800*/  IADD3 R2, PT, PT, R2, R7, RZ ;  /* 0x0000000702027210 */ /* 0x000fe40007ffe0ff */
.L_x_77:
[----:B------:R-:W-:Y:S05]  /*6810*/  BSYNC.RECONVERGENT B0 ;  /* 0x0000000000007941 */ /* 0x000fea0003800200 */
.L_x_75:
        /* <DEDUP_REMOVED lines=11> */
[----:B------:R3:W-:Y:S01]  /*68d0*/  STG.E.64 desc[UR16][R4.64], R48 ;  /* 0x0000003004007986 */ /* 0x0007e2000c101b10 */
[----:B------:R-:W-:Y:S05]  /*68e0*/  BRA `(.L_x_65) ;  /* 0x0000002000847947 */ /* 0x000fea0003800000 */
.L_x_18:
[----:B------:R-:W-:Y:S01]  /*68f0*/  BAR.SYNC.DEFER_BLOCKING 0x0 ;  /* 0x0000000000007b1d */ /* 0x000fe20000010000 */
[----:B------:R-:W-:-:S05]  /*6900*/  UISETP.GE.AND UP0, UPT, UR14, UR13, UPT ;  /* 0x0000000d0e00728c */ /* 0x000fca000bf06270 */
[----:B------:R-:W-:Y:S01]  /*6910*/  BSSY.RECONVERGENT B1, `(.L_x_78) ;  /* 0x000010e000017945 */ /* 0x000fe20003800200 */
[----:B------:R-:W-:-:S04]  /*6920*/  DEPBAR.LE SB5, 0x2 ;  /* 0x0000d0800000791a */ /* 0x000fc80000000000 */
[----:B------:R-:W-:Y:S04]  /*6930*/  STS.128 [R42], R4 ;  /* 0x000000042a007388 */ /* 0x000fe80000000c00 */
[----:B------:R-:W-:Y:S01]  /*6940*/  STS.128 [R42+0x40], R8 ;  /* 0x000040082a007388 */ /* 0x000fe20000000c00 */
[----:B------:R-:W-:Y:S06]  /*6950*/  BAR.SYNC.DEFER_BLOCKING 0x0 ;  /* 0x0000000000007b1d */ /* 0x000fec0000010000 */
[----:B------:R-:W4:Y:S04]  /*6960*/  LDS.64 R8, [R41+UR15] ;  /* 0x0000000f29087984 */ /* 0x000f280008000a00 */
[----:B------:R-:W2:Y:S04]  /*6970*/  LDS.64 R6, [R41+UR15+0x120] ;  /* 0x0001200f29067984 */ /* 0x000ea80008000a00 */
[----:B------:R-:W3:Y:S04]  /*6980*/  LDS.64 R4, [R41+UR15+0x240] ;  /* 0x0002400f29047984 */ /* 0x000ee80008000a00 */
[----:B------:R-:W1:Y:S01]  /*6990*/  LDS.64 R2, [R41+UR15+0x360] ;  /* 0x0003600f29027984 */ /* 0x000e620008000a00 */
[----:B----4-:R-:W-:-:S02]  /*69a0*/  DMUL R8, R8, R50 ;  /* 0x0000003208087228 */ /* 0x010fc40000000000 */
[-C--:B--2---:R-:W-:Y:S02]  /*69b0*/  DMUL R6, R6, R50.reuse ;  /* 0x0000003206067228 */ /* 0x084fe40000000000 */
[-C--:B---3--:R-:W-:Y:S02]  /*69c0*/  DMUL R4, R4, R50.reuse ;  /* 0x0000003204047228 */ /* 0x088fe40000000000 */
[----:B-1----:R-:W-:Y:S01]  /*69d0*/  DMUL R2, R2, R50 ;  /* 0x0000003202027228 */ /* 0x002fe20000000000 */
[----:B------:R-:W-:Y:S10]  /*69e0*/  BRA.U !UP0, `(.L_x_79) ;  /* 0x0000000108587547 */ /* 0x000ff4000b800000 */
[----:B------:R-:W1:Y:S01]  /*69f0*/  LDCU.64 UR6, c[0x0][0x380] ;  /* 0x00007000ff0677ac */ /* 0x000e620008000a00 */
[C---:B------:R-:W-:Y:S02]  /*6a00*/  VIADD R10, R44.reuse, 0x1 ;  /* 0x000000012c0a7836 */ /* 0x040fe40000000000 */
[----:B------:R-:W-:Y:S01]  /*6a10*/  VIADD R0, R44, 0x2 ;  /* 0x000000022c007836 */ /* 0x000fe20000000000 */
[----:B------:R-:W2:Y:S01]  /*6a20*/  LDCU.64 UR4, c[0x0][0x428] ;  /* 0x00008500ff0477ac */ /* 0x000ea20008000a00 */
[----:B-1----:R-:W-:-:S04]  /*6a30*/  ISETP.GE.AND P3, PT, R43, UR7, PT ;  /* 0x000000072b007c0c */ /* 0x002fc8000bf66270 */
[----:B------:R-:W-:Y:S02]  /*6a40*/  ISETP.LT.AND P2, PT, R44, UR6, !P3 ;  /* 0x000000062c007c0c */ /* 0x000fe4000df41270 */
[----:B------:R-:W-:Y:S02]  /*6a50*/  ISETP.LT.AND P1, PT, R10, UR6, !P3 ;  /* 0x000000060a007c0c */ /* 0x000fe4000df21270 */
[----:B--2---:R-:W-:Y:S02]  /*6a60*/  IADD3 R20, P4, PT, R22, UR4, RZ ;  /* 0x0000000416147c10 */ /* 0x004fe4000ff9e0ff */
[----:B------:R-:W-:Y:S01]  /*6a70*/  ISETP.LT.AND P0, PT, R0, UR6, !P3 ;  /* 0x0000000600007c0c */ /* 0x000fe2000df01270 */
[----:B------:R-:W-:Y:S01]  /*6a80*/  VIADD R0, R44, 0x3 ;  /* 0x000000032c007836 */ /* 0x000fe20000000000 */
        /* <DEDUP_REMOVED lines=12> */
.L_x_79:
[----:B------:R-:W-:Y:S01]  /*6b50*/  LOP3.LUT R0, R53, R24, RZ, 0xfc, !PT ;  /* 0x0000001835007212 */ /* 0x000fe200078efcff */
[----:B------:R-:W-:Y:S03]  /*6b60*/  BSSY.RECONVERGENT B0, `(.L_x_81) ;  /* 0x000002d000007945 */ /* 0x000fe60003800200 */
[----:B------:R-:W-:-:S13]  /*6b70*/  ISETP.NE.U32.AND P0, PT, R0, RZ, PT ;  /* 0x000000ff0000720c */ /* 0x000fda0003f05070 */
[----:B------:R-:W-:Y:S05]  /*6b80*/  @P0 BRA `(.L_x_82) ;  /* 0x0000000000580947 */ /* 0x000fea0003800000 */
[----:B------:R-:W1:Y:S01]  /*6b90*/  I2F.U32.RP R0, R25 ;  /* 0x0000001900007306 */ /* 0x000e620000209000 */
[----:B------:R-:W-:Y:S01]  /*6ba0*/  IMAD.MOV.U32 R10, RZ, RZ, RZ ;  /* 0x000000ffff0a7224 */ /* 0x000fe200078e00ff */
[----:B------:R-:W-:-:S06]  /*6bb0*/  ISETP.NE.U32.AND P0, PT, R25, RZ, PT ;  /* 0x000000ff1900720c */ /* 0x000fcc0003f05070 */
[----:B-1----:R-:W1:Y:S02]  /*6bc0*/  MUFU.RCP R0, R0 ;  /* 0x0000000000007308 */ /* 0x002e640000001000 */
[----:B-1----:R-:W-:-:S06]  /*6bd0*/  IADD3 R0, PT, PT, R0, 0xffffffe, RZ ;  /* 0x0ffffffe00007810 */ /* 0x002fcc0007ffe0ff */
[----:B------:R-:W1:Y:S02]  /*6be0*/  F2I.FTZ.U32.TRUNC.NTZ R11, R0 ;  /* 0x00000000000b7305 */ /* 0x000e64000021f000 */
[----:B-1----:R-:W-:-:S05]  /*6bf0*/  IADD3 R0, PT, PT, RZ, -R11, RZ ;  /* 0x8000000bff007210 */ /* 0x002fca0007ffe0ff */
[----:B------:R-:W-:-:S04]  /*6c00*/  IMAD R0, R0, R25, RZ ;  /* 0x0000001900007224 */ /* 0x000fc800078e02ff */
[----:B------:R-:W-:-:S04]  /*6c10*/  IMAD.HI.U32 R10, R11, R0, R10 ;  /* 0x000000000b0a7227 */ /* 0x000fc800078e000a */
[----:B------:R-:W-:Y:S02]  /*6c20*/  IMAD.MOV.U32 R11, RZ, RZ, RZ ;  /* 0x000000ffff0b7224 */ /* 0x000fe400078e00ff */
        /* <DEDUP_REMOVED lines=12> */
.L_x_82:
        /* <DEDUP_REMOVED lines=8> */
[----:B------:R-:W-:Y:S01]  /*6d70*/  IADD3 R10, P0, PT, RZ, -R0, RZ ;  /* 0x80000000ff0a7210 */ /* 0x000fe20007f1e0ff */
[----:B------:R-:W-:Y:S01]  /*6d80*/  IMAD.MOV.U32 R20, RZ, RZ, R54 ;  /* 0x000000ffff147224 */ /* 0x000fe200078e0036 */
[----:B------:R-:W-:Y:S02]  /*6d90*/  MOV R21, R53 ;  /* 0x0000003500157202 */ /* 0x000fe40000000f00 */
[----:B------:R-:W-:Y:S01]  /*6da0*/  IADD3.X R11, PT, PT, RZ, ~R30, RZ, P0, !PT ;  /* 0x8000001eff0b7210 */ /* 0x000fe200007fe4ff */
[----:B-1----:R-:W-:Y:S01]  /*6db0*/  IMAD.U32 R25, RZ, RZ, UR4 ;  /* 0x00000004ff197e24 */ /* 0x002fe2000f8e00ff */
[----:B------:R-:W-:-:S03]  /*6dc0*/  MOV R24, UR5 ;  /* 0x0000000500187c02 */ /* 0x000fc60008000f00 */
[-C--:B------:R-:W-:Y:S02]  /*6dd0*/  IMAD R11, R11, R25.reuse, RZ ;  /* 0x000000190b0b7224 */ /* 0x080fe400078e02ff */
[----:B------:R-:W-:-:S04]  /*6de0*/  IMAD.WIDE.U32 R20, R10, R25, R20 ;  /* 0x000000190a147225 */ /* 0x000fc800078e0014 */
[----:B------:R-:W-:Y:S02]  /*6df0*/  IMAD R11, R10, R24, R11 ;  /* 0x000000180a0b7224 */ /* 0x000fe400078e020b */
[----:B------:R-:W-:Y:S01]  /*6e00*/  IMAD.MOV.U32 R10, RZ, RZ, R0 ;  /* 0x000000ffff0a7224 */ /* 0x000fe200078e0000 */
[----:B------:R-:W-:Y:S02]  /*6e10*/  MOV R0, R20 ;  /* 0x0000001400007202 */ /* 0x000fe40000000f00 */
[----:B------:R-:W-:Y:S02]  /*6e20*/  IADD3 R11, PT, PT, R21, R11, RZ ;  /* 0x0000000b150b7210 */ /* 0x000fe40007ffe0ff */
.L_x_83:
[----:B------:R-:W-:Y:S05]  /*6e30*/  BSYNC.RECONVERGENT B0 ;  /* 0x0000000000007941 */ /* 0x000fea0003800200 */
.L_x_81:
        /* <DEDUP_REMOVED lines=40> */
.L_x_85:
        /* <DEDUP_REMOVED lines=17> */
.L_x_86:
[----:B------:R-:W-:Y:S05]  /*71d0*/  BSYNC.RECONVERGENT B0 ;  /* 0x0000000000007941 */ /* 0x000fea0003800200 */
.L_x_84:
        /* <DEDUP_REMOVED lines=41> */
.L_x_88:
        /* <DEDUP_REMOVED lines=17> */
.L_x_89:
[----:B------:R-:W-:Y:S05]  /*7580*/  BSYNC.RECONVERGENT B0 ;  /* 0x0000000000007941 */ /* 0x000fea0003800200 */
.L_x_87:
        /* <DEDUP_REMOVED lines=41> */
.L_x_91:
        /* <DEDUP_REMOVED lines=17> */
.L_x_92:
[----:B------:R-:W-:Y:S05]  /*7930*/  BSYNC.RECONVERGENT B0 ;  /* 0x0000000000007941 */ /* 0x000fea0003800200 */
.L_x_90:
        /* <DEDUP_REMOVED lines=10> */
[----:B------:R1:W-:Y:S02]  /*79e0*/  @P2 STG.E.64 desc[UR16][R6.64], R2 ;  /* 0x0000000206002986 */ /* 0x0003e4000c101b10 */
.L_x_80:
[----:B------:R-:W-:Y:S05]  /*79f0*/  BSYNC.RECONVERGENT B1 ;  /* 0x0000000000017941 */ /* 0x000fea0003800200 */
.L_x_78:
[----:B------:R-:W-:Y:S01]  /*7a00*/  BAR.SYNC.DEFER_BLOCKING 0x0 ;  /* 0x0000000000007b1d */ /* 0x000fe20000010000 */
[----:B------:R-:W-:-:S05]  /*7a10*/  UISETP.GE.AND UP0, UPT, UR14, UR13, UPT ;  /* 0x0000000d0e00728c */ /* 0x000fca000bf06270 */
[----:B------:R-:W3:Y:S01]  /*7a20*/  LDCU.64 UR4, c[0x0][0x440] ;  /* 0x00008800ff0477ac */ /* 0x000ee20008000a00 */
[----:B-----5:R-:W-:Y:S01]  /*7a30*/  STS.128 [R42], R16 ;  /* 0x000000102a007388 */ /* 0x020fe20000000c00 */
[----:B---3--:R-:W-:-:S03]  /*7a40*/  IADD3 R10, P0, PT, R22, UR4, RZ ;  /* 0x00000004160a7c10 */ /* 0x008fc6000ff1e0ff */
[----:B------:R-:W-:Y:S01]  /*7a50*/  STS.128 [R42+0x40], R12 ;  /* 0x0000400c2a007388 */ /* 0x000fe20000000c00 */
[----:B------:R-:W-:Y:S01]  /*7a60*/  IADD3.X R11, PT, PT, R23, UR5, RZ, P0, !PT ;  /* 0x00000005170b7c10 */ /* 0x000fe200087fe4ff */
[----:B------:R-:W-:Y:S06]  /*7a70*/  BAR.SYNC.DEFER_BLOCKING 0x0 ;  /* 0x0000000000007b1d */ /* 0x000fec0000010000 */
[----:B------:R-:W3:Y:S04]  /*7a80*/  LDS.64 R8, [R41+UR15] ;  /* 0x0000000f29087984 */ /* 0x000ee80008000a00 */
[----:B-1----:R-:W1:Y:S04]  /*7a90*/  LDS.64 R6, [R41+UR15+0x120] ;  /* 0x0001200f29067984 */ /* 0x002e680008000a00 */
[----:B--2---:R-:W2:Y:S04]  /*7aa0*/  LDS.64 R4, [R41+UR15+0x240] ;  /* 0x0002400f29047984 */ /* 0x004ea80008000a00 */
[----:B------:R-:W4:Y:S01]  /*7ab0*/  LDS.64 R2, [R41+UR15+0x360] ;  /* 0x0003600f29027984 */ /* 0x000f220008000a00 */
[----:B---3--:R-:W-:-:S02]  /*7ac0*/  DMUL R8, R8, R50 ;  /* 0x0000003208087228 */ /* 0x008fc40000000000 */
[-C--:B-1----:R-:W-:Y:S02]  /*7ad0*/  DMUL R6, R6, R50.reuse ;  /* 0x0000003206067228 */ /* 0x082fe40000000000 */
[-C--:B--2---:R-:W-:Y:S02]  /*7ae0*/  DMUL R4, R4, R50.reuse ;  /* 0x0000003204047228 */ /* 0x084fe40000000000 */
[----:B----4-:R-:W-:Y:S01]  /*7af0*/  DMUL R50, R2, R50 ;  /* 0x0000003202327228 */ /* 0x010fe20000000000 */
[----:B------:R-:W-:Y:S01]  /*7b00*/  VIADD R2, R44, 0x8 ;  /* 0x000000082c027836 */ /* 0x000fe20000000000 */
[----:B------:R-:W-:Y:S09]  /*7b10*/  BRA.U !UP0, `(.L_x_93) ;  /* 0x0000000108547547 */ /* 0x000ff2000b800000 */
[----:B------:R-:W1:Y:S01]  /*7b20*/  LDCU.64 UR4, c[0x0][0x428] ;  /* 0x00008500ff0477ac */ /* 0x000e620008000a00 */
[----:B------:R-:W-:Y:S01]  /*7b30*/  ISETP.GE.AND P3, PT, R43, UR7, PT ;  /* 0x000000072b007c0c */ /* 0x000fe2000bf66270 */
[----:B------:R-:W-:-:S03]  /*7b40*/  VIADD R0, R44, 0x9 ;  /* 0x000000092c007836 */ /* 0x000fc60000000000 */
[----:B------:R-:W-:Y:S01]  /*7b50*/  ISETP.LT.AND P2, PT, R2, UR6, !P3 ;  /* 0x0000000602007c0c */ /* 0x000fe2000df41270 */
[----:B------:R-:W-:Y:S01]  /*7b60*/  VIADD R2, R44, 0xa ;  /* 0x0000000a2c027836 */ /* 0x000fe20000000000 */
[----:B------:R-:W-:Y:S01]  /*7b70*/  ISETP.LT.AND P1, PT, R0, UR6, !P3 ;  /* 0x0000000600007c0c */ /* 0x000fe2000df21270 */
[----:B------:R-:W-:-:S03]  /*7b80*/  VIADD R44, R44, 0xb ;  /* 0x0000000b2c2c7836 */ /* 0x000fc60000000000 */
[----:B------:R-:W-:Y:S02]  /*7b90*/  ISETP.LT.AND P0, PT, R2, UR6, !P3 ;  /* 0x0000000602007c0c */ /* 0x000fe4000df01270 */
[----:B------:R-:W-:Y:S02]  /*7ba0*/  ISETP.LT.AND P3, PT, R44, UR6, !P3 ;  /* 0x000000062c007c0c */ /* 0x000fe4000df61270 */
[----:B-1----:R-:W-:-:S03]  /*7bb0*/  IADD3 R12, P4, PT, R10, UR4, RZ ;  /* 0x000000040a0c7c10 */ /* 0x002fc6000ff9e0ff */
[----:B------:R-:W-:Y:S01]  /*7bc0*/  @P2 STG.E.64 desc[UR16][R10.64], R8 ;  /* 0x000000080a002986 */ /* 0x000fe2000c101b10 */
[----:B------:R-:W-:Y:S02]  /*7bd0*/  IADD3.X R13, PT, PT, R11, UR5, RZ, P4, !PT ;  /* 0x000000050b0d7c10 */ /* 0x000fe4000a7fe4ff */
[----:B------:R-:W-:-:S03]  /*7be0*/  IADD3 R2, P4, PT, R12, UR4, RZ ;  /* 0x000000040c027c10 */ /* 0x000fc6000ff9e0ff */
[----:B------:R-:W-:Y:S01]  /*7bf0*/  @P1 STG.E.64 desc[UR16][R12.64], R6 ;  /* 0x000000060c001986 */ /* 0x000fe2000c101b10 */
[----:B------:R-:W-:-:S05]  /*7c00*/  IADD3.X R3, PT, PT, R13, UR5, RZ, P4, !PT ;  /* 0x000000050d037c10 */ /* 0x000fca000a7fe4ff */
[----:B------:R1:W-:Y:S02]  /*7c10*/  @P0 STG.E.64 desc[UR16][R2.64], R4 ;  /* 0x0000000402000986 */ /* 0x0003e4000c101b10 */
[----:B-1----:R-:W-:-:S04]  /*7c20*/  IADD3 R2, P0, PT, R2, UR4, RZ ;  /* 0x0000000402027c10 */ /* 0x002fc8000ff1e0ff */
[----:B------:R-:W-:Y:S01]  /*7c30*/  IADD3.X R3, PT, PT, R3, UR5, RZ, P0, !PT ;  /* 0x0000000503037c10 */ /* 0x000fe200087fe4ff */
[----:B------:R-:W-:Y:S08]  /*7c40*/  @!P3 BRA `(.L_x_65) ;  /* 0x0000000c00acb947 */ /* 0x000ff00003800000 */
[----:B------:R2:W-:Y:S01]  /*7c50*/  STG.E.64 desc[UR16][R2.64], R50 ;  /* 0x0000003202007986 */ /* 0x0005e2000c101b10 */
[----:B------:R-:W-:Y:S05]  /*7c60*/  BRA `(.L_x_65) ;  /* 0x0000000c00a47947 */ /* 0x000fea0003800000 */
.L_x_93:
[----:B------:R-:W-:Y:S01]  /*7c70*/  IADD3 R12, P0, PT, R10, -UR8, RZ ;  /* 0x800000080a0c7c10 */ /* 0x000fe2000ff1e0ff */
[----:B------:R-:W-:Y:S03]  /*7c80*/  BSSY.RECONVERGENT B0, `(.L_x_94) ;  /* 0x000002d000007945 */ /* 0x000fe60003800200 */
[----:B------:R-:W-:-:S04]  /*7c90*/  IADD3.X R13, PT, PT, R11, ~UR9, RZ, P0, !PT ;  /* 0x800000090b0d7c10 */ /* 0x000fc800087fe4ff */
[----:B------:R-:W-:-:S04]  /*7ca0*/  LOP3.LUT R0, R13, R24, RZ, 0xfc, !PT ;  /* 0x000000180d007212 */ /* 0x000fc800078efcff */
[----:B------:R-:W-:-:S13]  /*7cb0*/  ISETP.NE.U32.AND P0, PT, R0, RZ, PT ;  /* 0x000000ff0000720c */ /* 0x000fda0003f05070 */
[----:B------:R-:W-:Y:S05]  /*7cc0*/  @P0 BRA `(.L_x_95) ;  /* 0x0000000000580947 */ /* 0x000fea0003800000 */
[----:B------:R-:W1:Y:S01]  /*7cd0*/  I2F.U32.RP R0, R25 ;  /* 0x0000001900007306 */ /* 0x000e620000209000 */
[----:B------:R-:W-:Y:S01]  /*7ce0*/  IMAD.MOV.U32 R14, RZ, RZ, RZ ;  /* 0x000000ffff0e7224 */ /* 0x000fe200078e00ff */
[----:B------:R-:W-:Y:S01]  /*7cf0*/  ISETP.NE.U32.AND P0, PT, R25, RZ, PT ;  /* 0x000000ff1900720c */ /* 0x000fe20003f05070 */
[----:B------:R-:W-:-:S05]  /*7d00*/  IMAD.MOV.U32 R3, RZ, RZ, RZ ;  /* 0x000000ffff037224 */ /* 0x000fca00078e00ff */
[----:B-1----:R-:W1:Y:S02]  /*7d10*/  MUFU.RCP R0, R0 ;  /* 0x0000000000007308 */ /* 0x002e640000001000 */
        /* <DEDUP_REMOVED lines=17> */
.L_x_95:
        /* <DEDUP_REMOVED lines=18> */
.L_x_96:
[----:B------:R-:W-:Y:S05]  /*7f50*/  BSYNC.RECONVERGENT B0 ;  /* 0x0000000000007941 */ /* 0x000fea0003800200 */
.L_x_94:
        /* <DEDUP_REMOVED lines=40> */
.L_x_98:
        /* <DEDUP_REMOVED lines=17> */
.L_x_99:
[----:B------:R-:W-:Y:S05]  /*82f0*/  BSYNC.RECONVERGENT B0 ;  /* 0x0000000000007941 */ /* 0x000fea0003800200 */
.L_x_97:
        /* <DEDUP_REMOVED lines=41> */
.L_x_101:
        /* <DEDUP_REMOVED lines=17> */
.L_x_102:
[----:B------:R-:W-:Y:S05]  /*86a0*/  BSYNC.RECONVERGENT B0 ;  /* 0x0000000000007941 */ /* 0x000fea0003800200 */
.L_x_100:
        /* <DEDUP_REMOVED lines=41> */
.L_x_104:
        /* <DEDUP_REMOVED lines=16> */
.L_x_105:
[----:B------:R-:W-:Y:S05]  /*8a40*/  BSYNC.RECONVERGENT B0 ;  /* 0x0000000000007941 */ /* 0x000fea0003800200 */
.L_x_103:
        /* <DEDUP_REMOVED lines=11> */
.L_x_65:
[----:B------:R-:W-:Y:S05]  /*8b00*/  BSYNC.RECONVERGENT B2 ;  /* 0x0000000000027941 */ /* 0x000fea0003800200 */
.L_x_17:
[----:B------:R-:W-:-:S13]  /*8b10*/  PLOP3.LUT P0, PT, PT, PT, UP1, 0x40, 0x4 ;  /* 0x000000000004781c */ /* 0x000fda0003f0e818 */
[----:B------:R-:W-:Y:S05]  /*8b20*/  @P0 EXIT ;  /* 0x000000000000094d */ /* 0x000fea0003800000 */
[----:B------:R-:W-:Y:S01]  /*8b30*/  BAR.SYNC.DEFER_BLOCKING 0x0 ;  /* 0x0000000000007b1d */ /* 0x000fe20000010000 */
[----:B------:R-:W-:Y:S01]  /*8b40*/  ISETP.NE.AND P0, PT, R38, RZ, PT ;  /* 0x000000ff2600720c */ /* 0x000fe20003f05270 */
[----:B------:R-:W-:-:S04]  /*8b50*/  UIADD3 UR5, UPT, UPT, UR12, 0x1, URZ ;  /* 0x000000010c057890 */ /* 0x000fc8000fffe0ff */
[----:B------:R-:W4:Y:S02]  /*8b60*/  LDCU UR4, c[0x0][0x394] ;  /* 0x00007280ff0477ac */ /* 0x000f240008000800 */
[----:B----4-:R-:W-:-:S04]  /*8b70*/  UISETP.NE.AND UP0, UPT, UR5, UR4, UPT ;  /* 0x000000040500728c */ /* 0x010fc8000bf05270 */
[----:B------:R-:W-:Y:S02]  /*8b80*/  USEL UR5, UR5, URZ, UP0 ;  /* 0x000000ff05057287 */ /* 0x000fe40008000000 */
[----:B------:R-:W-:Y:S10]  /*8b90*/  @P0 EXIT ;  /* 0x000000000000094d */ /* 0x000ff40003800000 */
[----:B------:R-:W-:Y:S02]  /*8ba0*/  MOV R0, UR5 ;  /* 0x0000000500007c02 */ /* 0x000fe40008000f00 */
[----:B-12---:R-:W-:Y:S02]  /*8bb0*/  MOV R2, UR20 ;  /* 0x0000001400027c02 */ /* 0x006fe40008000f00 */
[----:B------:R-:W-:Y:S01]  /*8bc0*/  MOV R3, UR21 ;  /* 0x0000001500037c02 */ /* 0x000fe20008000f00 */
[----:B------:R-:W-:Y:S01]  /*8bd0*/  @!PT LDS RZ, [RZ] ;  /* 0x00000000fffff984 */ /* 0x000fe20000000800 */
[----:B------:R-:W-:Y:S01]  /*8be0*/  @!PT LDS RZ, [RZ] ;  /* 0x00000000fffff984 */ /* 0x000fe20000000800 */
[----:B------:R-:W-:Y:S01]  /*8bf0*/  @!PT LDS RZ, [RZ] ;  /* 0x00000000fffff984 */ /* 0x000fe20000000800 */
[----:B------:R-:W-:Y:S01]  /*8c00*/  @!PT LDS RZ, [RZ] ;  /* 0x00000000fffff984 */ /* 0x000fe20000000800 */
[----:B------:R-:W-:Y:S06]  /*8c10*/  MEMBAR.ALL.GPU ;  /* 0x0000000000007992 */ /* 0x000fec000000a000 */
[----:B------:R-:W-:-:S00]  /*8c20*/  ERRBAR ;  /* 0x00000000000079ab */ /* 0x000fc00000000000 */
[----:B------:R-:W-:Y:S06]  /*8c30*/  CGAERRBAR ;  /* 0x00000000000075ab */ /* 0x000fec0000000000 */
[----:B------:R-:W-:Y:S01]  /*8c40*/  STG.E.STRONG.GPU desc[UR16][R2.64], R0 ;  /* 0x0000000002007986 */ /* 0x000fe2000c10f910 */
[----:B------:R-:W-:Y:S05]  /*8c50*/  EXIT ;  /* 0x000000000000794d */ /* 0x000fea0003800000 */
        .weak           $__internal_0_$__cuda_sm20_div_u64
        .type           $__internal_0_$__cuda_sm20_div_u64,@function
        .size           $__internal_0_$__cuda_sm20_div_u64,(.L_x_107 - $__internal_0_$__cuda_sm20_div_u64)
$__internal_0_$__cuda_sm20_div_u64:
[----:B------:R-:W-:Y:S01]  /*8c60*/  IMAD.MOV.U32 R32, RZ, RZ, R37 ;  /* 0x000000ffff207224 */ /* 0x000fe200078e0025 */
[----:B------:R-:W-:-:S04]  /*8c70*/  MOV R33, R36 ;  /* 0x0000002400217202 */ /* 0x000fc80000000f00 */
[----:B------:R-:W1:Y:S08]  /*8c80*/  I2F.U64.RP R31, R32 ;  /* 0x00000020001f7312 */ /* 0x000e700000309000 */
[----:B-1----:R-:W1:Y:S02]  /*8c90*/  MUFU.RCP R31, R31 ;  /* 0x0000001f001f7308 */ /* 0x002e640000001000 */
[----:B-1----:R-:W-:-:S06]  /*8ca0*/  VIADD R31, R31, 0x1ffffffe ;  /* 0x1ffffffe1f1f7836 */ /* 0x002fcc0000000000 */
[----:B------:R-:W1:Y:S02]  /*8cb0*/  F2I.U64.TRUNC R60, R31 ;  /* 0x0000001f003c7311 */ /* 0x000e64000020d800 */
[----:B-1----:R-:W-:-:S04]  /*8cc0*/  IMAD.WIDE.U32 R58, R60, R37, RZ ;  /* 0x000000253c3a7225 */ /* 0x002fc800078e00ff */
[C---:B------:R-:W-:Y:S01]  /*8cd0*/  IMAD R32, R60.reuse, R36, R59 ;  /* 0x000000243c207224 */ /* 0x040fe200078e023b */
[----:B------:R-:W-:Y:S01]  /*8ce0*/  IADD3 R33, P1, PT, RZ, -R58, RZ ;  /* 0x8000003aff217210 */ /* 0x000fe20007f3e0ff */
[----:B------:R-:W-:Y:S02]  /*8cf0*/  IMAD.MOV.U32 R59, RZ, RZ, R60 ;  /* 0x000000ffff3b7224 */ /* 0x000fe400078e003c */
[----:B------:R-:W-:Y:S02]  /*8d00*/  IMAD R32, R61, R37, R32 ;  /* 0x000000253d207224 */ /* 0x000fe400078e0220 */
[----:B------:R-:W-:-:S03]  /*8d10*/  IMAD.HI.U32 R58, R60, R33, RZ ;  /* 0x000000213c3a7227 */ /* 0x000fc600078e00ff */
[----:B------:R-:W-:-:S05]  /*8d20*/  IADD3.X R32, PT, PT, RZ, ~R32, RZ, P1, !PT ;  /* 0x80000020ff207210 */ /* 0x000fca0000ffe4ff */
[----:B------:R-:W-:-:S04]  /*8d30*/  IMAD.WIDE.U32 R58, P3, R60, R32, R58 ;  /* 0x000000203c3a7225 */ /* 0x000fc8000786003a */
[C---:B------:R-:W-:Y:S02]  /*8d40*/  IMAD R31, R61.reuse, R32, RZ ;  /* 0x000000203d1f7224 */ /* 0x040fe400078e02ff */
[----:B------:R-:W-:-:S04]  /*8d50*/  IMAD.HI.U32 R33, P2, R61, R33, R58 ;  /* 0x000000213d217227 */ /* 0x000fc8000784003a */
[----:B------:R-:W-:Y:S01]  /*8d60*/  IMAD.HI.U32 R32, R61, R32, RZ ;  /* 0x000000203d207227 */ /* 0x000fe200078e00ff */
[----:B------:R-:W-:-:S04]  /*8d70*/  IADD3 R59, P1, PT, R31, R33, RZ ;  /* 0x000000211f3b7210 */ /* 0x000fc80007f3e0ff */
[----:B------:R-:W-:Y:S01]  /*8d80*/  IADD3.X R32, PT, PT, R32, R61, RZ, P3, !PT ;  /* 0x0000003d20207210 */ /* 0x000fe20001ffe4ff */
[----:B------:R-:W-:-:S03]  /*8d90*/  IMAD.WIDE.U32 R60, R59, R37, RZ ;  /* 0x000000253b3c7225 */ /* 0x000fc600078e00ff */
[----:B------:R-:W-:Y:S01]  /*8da0*/  IADD3.X R34, PT, PT, RZ, RZ, R32, P1, P2 ;  /* 0x000000ffff227210 */ /* 0x000fe20000fe4420 */
[----:B------:R-:W-:Y:S01]  /*8db0*/  IMAD R32, R59, R36, R61 ;  /* 0x000000243b207224 */ /* 0x000fe200078e023d */
[----:B------:R-:W-:-:S03]  /*8dc0*/  IADD3 R33, P1, PT, RZ, -R60, RZ ;  /* 0x8000003cff217210 */ /* 0x000fc60007f3e0ff */
[----:B------:R-:W-:Y:S02]  /*8dd0*/  IMAD R32, R34, R37, R32 ;  /* 0x0000002522207224 */ /* 0x000fe400078e0220 */
[----:B------:R-:W-:-:S04]  /*8de0*/  IMAD.HI.U32 R58, R59, R33, RZ ;  /* 0x000000213b3a7227 */ /* 0x000fc800078e00ff */
[----:B------:R-:W-:-:S04]  /*8df0*/  IMAD.X R32, RZ, RZ, ~R32, P1 ;  /* 0x000000ffff207224 */ /* 0x000fc800008e0e20 */
[----:B------:R-:W-:-:S04]  /*8e00*/  IMAD.WIDE.U32 R58, P3, R59, R32, R58 ;  /* 0x000000203b3a7225 */ /* 0x000fc8000786003a */
[C---:B------:R-:W-:Y:S02]  /*8e10*/  IMAD R31, R34.reuse, R32, RZ ;  /* 0x00000020221f7224 */ /* 0x040fe400078e02ff */
[----:B------:R-:W-:-:S04]  /*8e20*/  IMAD.HI.U32 R33, P2, R34, R33, R58 ;  /* 0x0000002122217227 */ /* 0x000fc8000784003a */
[----:B------:R-:W-:Y:S01]  /*8e30*/  IMAD.HI.U32 R32, R34, R32, RZ ;  /* 0x0000002022207227 */ /* 0x000fe200078e00ff */
[----:B------:R-:W-:-:S03]  /*8e40*/  IADD3 R33, P1, PT, R31, R33, RZ ;  /* 0x000000211f217210 */ /* 0x000fc60007f3e0ff */
[----:B------:R-:W-:Y:S01]  /*8e50*/  IMAD.MOV.U32 R59, RZ, RZ, RZ ;  /* 0x000000ffff3b7224 */ /* 0x000fe200078e00ff */
[----:B------:R-:W-:Y:S01]  /*8e60*/  IADD3.X R31, PT, PT, R32, R34, RZ, P3, !PT ;  /* 0x00000022201f7210 */ /* 0x000fe20001ffe4ff */
[----:B------:R-:W-:-:S03]  /*8e70*/  IMAD.HI.U32 R58, R33, R30, RZ ;  /* 0x0000001e213a7227 */ /* 0x000fc600078e00ff */
[----:B------:R-:W-:Y:S01]  /*8e80*/  IADD3.X R31, PT, PT, RZ, RZ, R31, P1, P2 ;  /* 0x000000ffff1f7210 */ /* 0x000fe20000fe441f */
[----:B------:R-:W-:-:S04]  /*8e90*/  IMAD.WIDE.U32 R32, R33, R0, R58 ;  /* 0x0000000021207225 */ /* 0x000fc800078e003a */
[C---:B------:R-:W-:Y:S02]  /*8ea0*/  IMAD R40, R31.reuse, R0, RZ ;  /* 0x000000001f287224 */ /* 0x040fe400078e02ff */
[----:B------:R-:W-:-:S04]  /*8eb0*/  IMAD.HI.U32 R32, P2, R31, R30, R32 ;  /* 0x0000001e1f207227 */ /* 0x000fc80007840020 */
[----:B------:R-:W-:Y:S01]  /*8ec0*/  IMAD.HI.U32 R31, R31, R0, RZ ;  /* 0x000000001f1f7227 */ /* 0x000fe200078e00ff */
[----:B------:R-:W-:-:S04]  /*8ed0*/  IADD3 R40, P1, PT, R40, R32, RZ ;  /* 0x0000002028287210 */ /* 0x000fc80007f3e0ff */
[----:B------:R-:W-:Y:S01]  /*8ee0*/  IADD3.X R31, PT, PT, R31, RZ, RZ, P2, !PT ;  /* 0x000000ff1f1f7210 */ /* 0x000fe200017fe4ff */
[----:B------:R-:W-:-:S04]  /*8ef0*/  IMAD.WIDE.U32 R32, R40, R37, RZ ;  /* 0x0000002528207225 */ /* 0x000fc800078e00ff */
[----:B------:R-:W-:Y:S01]  /*8f00*/  IMAD.X R39, RZ, RZ, R31, P1 ;  /* 0x000000ffff277224 */ /* 0x000fe200008e061f */
[----:B------:R-:W-:Y:S01]  /*8f10*/  IADD3 R30, P1, PT, -R32, R30, RZ ;  /* 0x0000001e201e7210 */ /* 0x000fe20007f3e1ff */
[----:B------:R-:W-:-:S03]  /*8f20*/  IMAD R31, R40, R36, R33 ;  /* 0x00000024281f7224 */ /* 0x000fc600078e0221 */
[-C--:B------:R-:W-:Y:S01]  /*8f30*/  ISETP.GE.U32.AND P3, PT, R30, R37.reuse, PT ;  /* 0x000000251e00720c */ /* 0x080fe20003f66070 */
[----:B------:R-:W-:Y:S01]  /*8f40*/  IMAD R31, R39, R37, R31 ;  /* 0x00000025271f7224 */ /* 0x000fe200078e021f */
[----:B------:R-:W-:-:S04]  /*8f50*/  IADD3 R32, P2, PT, -R37, R30, RZ ;  /* 0x0000001e25207210 */ /* 0x000fc80007f5e1ff */
[----:B------:R-:W-:Y:S02]  /*8f60*/  IADD3.X R0, PT, PT, ~R31, R0, RZ, P1, !PT ;  /* 0x000000001f007210 */ /* 0x000fe40000ffe5ff */
[----:B------:R-:W-:Y:S02]  /*8f70*/  IADD3 R34, P1, PT, R40, 0x1, RZ ;  /* 0x0000000128227810 */ /* 0x000fe40007f3e0ff */
[C---:B------:R-:W-:Y:S01]  /*8f80*/  ISETP.GE.U32.AND.EX P3, PT, R0.reuse, R36, PT, P3 ;  /* 0x000000240000720c */ /* 0x040fe20003f66130 */
[----:B------:R-:W-:Y:S01]  /*8f90*/  IMAD.X R31, R0, 0x1, ~R36, P2 ;  /* 0x00000001001f7824 */ /* 0x000fe200010e0e24 */
[----:B------:R-:W-:Y:S02]  /*8fa0*/  IADD3.X R33, PT, PT, RZ, R39, RZ, P1, !PT ;  /* 0x00000027ff217210 */ /* 0x000fe40000ffe4ff */
[----:B------:R-:W-:Y:S02]  /*8fb0*/  SEL R34, R34, R40, P3 ;  /* 0x0000002822227207 */ /* 0x000fe40001800000 */
[----:B------:R-:W-:-:S02]  /*8fc0*/  SEL R32, R32, R30, P3 ;  /* 0x0000001e20207207 */ /* 0x000fc40001800000 */
[----:B------:R-:W-:Y:S02]  /*8fd0*/  SEL R31, R31, R0, P3 ;  /* 0x000000001f1f7207 */ /* 0x000fe40001800000 */
[----:B------:R-:W-:Y:S02]  /*8fe0*/  SEL R33, R33, R39, P3 ;  /* 0x0000002721217207 */ /* 0x000fe40001800000 */
[----:B------:R-:W-:Y:S02]  /*8ff0*/  IADD3 R0, P2, PT, R34, 0x1, RZ ;  /* 0x0000000122007810 */ /* 0x000fe40007f5e0ff */
[----:B------:R-:W-:Y:S02]  /*9000*/  ISETP.GE.U32.AND P3, PT, R32, R37, PT ;  /* 0x000000252000720c */ /* 0x000fe40003f66070 */
[----:B------:R-:W-:Y:S01]  /*9010*/  ISETP.NE.U32.AND P1, PT, R37, RZ, PT ;  /* 0x000000ff2500720c */ /* 0x000fe20003f25070 */
[----:B------:R-:W-:Y:S01]  /*9020*/  IMAD.X R30, RZ, RZ, R33, P2 ;  /* 0x000000ffff1e7224 */ /* 0x000fe200010e0621 */
[----:B------:R-:W-:-:S02]  /*9030*/  ISETP.GE.U32.AND.EX P3, PT, R31, R36, PT, P3 ;  /* 0x000000241f00720c */ /* 0x000fc40003f66130 */
[----:B------:R-:W-:Y:S02]  /*9040*/  MOV R32, R35 ;  /* 0x0000002300207202 */ /* 0x000fe40000000f00 */
[----:B------:R-:W-:Y:S01]  /*9050*/  SEL R30, R30, R33, P3 ;  /* 0x000000211e1e7207 */ /* 0x000fe20001800000 */
[----:B------:R-:W-:Y:S01]  /*9060*/  IMAD.MOV.U32 R33, RZ, RZ, 0x0 ;  /* 0x00000000ff217424 */ /* 0x000fe200078e00ff */
[----:B------:R-:W-:Y:S02]  /*9070*/  ISETP.NE.AND.EX P1, PT, R36, RZ, PT, P1 ;  /* 0x000000ff2400720c */ /* 0x000fe40003f25310 */
[----:B------:R-:W-:Y:S02]  /*9080*/  SEL R0, R0, R34, P3 ;  /* 0x0000002200007207 */ /* 0x000fe40001800000 */
[----:B------:R-:W-:Y:S02]  /*9090*/  SEL R30, R30, 0xffffffff, P1 ;  /* 0xffffffff1e1e7807 */ /* 0x000fe40000800000 */
[----:B------:R-:W-:Y:S01]  /*90a0*/  SEL R0, R0, 0xffffffff, P1 ;  /* 0xffffffff00007807 */ /* 0x000fe20000800000 */
[----:B------:R-:W-:Y:S06]  /*90b0*/  RET.REL.NODEC R32 `(_ZN7cutlass6KernelINS_4gemm6kernel14RankKUniversalINS1_11threadblock13MmaMultistageINS1_9GemmShapeILi32ELi32ELi16EEENS_9transform11threadblock28PredicatedTileAccessIteratorINS_11MatrixShapeILi32ELi16EEEdNS_6layout11ColumnMajorELi1ENS8_31PitchLinearWarpStripedThreadMapINS_16PitchLinearShapeILi32ELi16EEELi128ENSG_ILi16ELi2EEELi1EEENS_5ArrayIdLi1ELb1EEELb0ENSD_9NoPermuteEEENS9_25RegularTileAccessIteratorISC_dNSD_43ColumnMajorTensorOpMultiplicandCongruous64bELi1ESJ_Li8EEELNS_4arch14CacheOperation4KindE0ENSA_INSB_ILi16ELi32EEEdNSD_8RowMajorELi0ESJ_SL_Lb0ESM_EENSO_ISU_dNSD_40RowMajorTensorOpMultiplicandCongruous64bELi0ESJ_Li8EEELST_0EdSV_NS4_9MmaPolicyINS1_4warp11MmaTensorOpINS6_ILi16ELi16ELi16EEEdSP_dSX_dSV_NS10_17MmaTensorOpPolicyINSR_3MmaINS6_ILi8ELi8ELi4EEELi32EdSV_dSE_dSV_NSR_13OpMultiplyAddEEENSB_ILi1ELi1EEEEELi1ELb0EbEENSB_ILi0ELi0EEES1B_Li1EEELi3ELNS1_23SharedMemoryClearOptionE0EbEENS_8epilogue11threadblock8EpilogueIS7_S1A_Li1ENS1G_27PredicatedTileIteratorBlas3INS1G_26OutputTileOptimalThreadMapINS1G_15OutputTileShapeILi32ELi8ELi2ELi1ELi1EEENS1K_ILi1ELi2ELi1ELi1ELi2EEELi128ELi1ELi64EEEdLNS_8BlasModeE1EEENS1F_4warp24FragmentIteratorTensorOpIS12_S15_dNSK_IdLi2ELb1EEESV_EENS1Q_20TileIteratorTensorOpIS12_S15_dSV_EENS1G_18SharedLoadIteratorINS1N_18CompactedThreadMapEdLi8EEENS1F_6thread17LinearCombinationIdLi1EddLNS1Z_9ScaleType4KindE0ELNS_15FloatRoundStyleE2EdEENSB_ILi0ELi4EEELi1ELi1EEENS4_30GemmIdentityThreadblockSwizzleILi1EEELNS_8FillModeE1EEEEEvNT_6ParamsE) ;  /* 0xffffff6c20d07950 */ /* 0x000fec0003c3ffff */
.L_x_106:
[----:B------:R-:W-:-:S00]  /*90c0*/  BRA `(.L_x_106) ;  /* 0xfffffffc00fc7947 */ /* 0x000fc0000383ffff */
[----:B------:R-:W-:-:S00]  /*90d0*/  NOP ;  /* 0x0000000000007918 */ /* 0x000fc00000000000 */
        /* <DEDUP_REMOVED lines=10> */
.L_x_107:


//--------------------- .nv.shared._ZN7cutlass6KernelINS_4gemm6kernel14RankKUniversalINS1_11threadblock13MmaMultistageINS1_9GemmShapeILi32ELi32ELi16EEENS_9transform11threadblock28PredicatedTileAccessIteratorINS_11MatrixShapeILi32ELi16EEEdNS_6layout11ColumnMajorELi1ENS8_31PitchLinearWarpStripedThreadMapINS_16PitchLinearShapeILi32ELi16EEELi128ENSG_ILi16ELi2EEELi1EEENS_5ArrayIdLi1ELb1EEELb0ENSD_9NoPermuteEEENS9_25RegularTileAccessIteratorISC_dNSD_43ColumnMajorTensorOpMultiplicandCongruous64bELi1ESJ_Li8EEELNS_4arch14CacheOperation4KindE0ENSA_INSB_ILi16ELi32EEEdNSD_8RowMajorELi0ESJ_SL_Lb0ESM_EENSO_ISU_dNSD_40RowMajorTensorOpMultiplicandCongruous64bELi0ESJ_Li8EEELST_0EdSV_NS4_9MmaPolicyINS1_4warp11MmaTensorOpINS6_ILi16ELi16ELi16EEEdSP_dSX_dSV_NS10_17MmaTensorOpPolicyINSR_3MmaINS6_ILi8ELi8ELi4EEELi32EdSV_dSE_dSV_NSR_13OpMultiplyAddEEENSB_ILi1ELi1EEEEELi1ELb0EbEENSB_ILi0ELi0EEES1B_Li1EEELi3ELNS1_23SharedMemoryClearOptionE0EbEENS_8epilogue11threadblock8EpilogueIS7_S1A_Li1ENS1G_27PredicatedTileIteratorBlas3INS1G_26OutputTileOptimalThreadMapINS1G_15OutputTileShapeILi32ELi8ELi2ELi1ELi1EEENS1K_ILi1ELi2ELi1ELi1ELi2EEELi128ELi1ELi64EEEdLNS_8BlasModeE1EEENS1F_4warp24FragmentIteratorTensorOpIS12_S15_dNSK_IdLi2ELb1EEESV_EENS1Q_20TileIteratorTensorOpIS12_S15_dSV_EENS1G_18SharedLoadIteratorINS1N_18CompactedThreadMapEdLi8EEENS1F_6thread17LinearCombinationIdLi1EddLNS1Z_9ScaleType4KindE0ELNS_15FloatRoundStyleE2EdEENSB_ILi0ELi4EEELi1ELi1EEENS4_30GemmIdentityThreadblockSwizzleILi1EEELNS_8FillModeE1EEEEEvNT_6ParamsE --------------------------
	.section	.nv.shared._ZN7cutlass6KernelINS_4gemm6kernel14RankKUniversalINS1_11threadblock13MmaMultistageINS1_9GemmShapeILi32ELi32ELi16EEENS_9transform11threadblock28PredicatedTileAccessIteratorINS_11MatrixShapeILi32ELi16EEEdNS_6layout11ColumnMajorELi1ENS8_31PitchLinearWarpStripedThreadMapINS_16PitchLinearShapeILi32ELi16EEELi128ENSG_ILi16ELi2EEELi1EEENS_5ArrayIdLi1ELb1EEELb0ENSD_9NoPermuteEEENS9_25RegularTileAccessIteratorISC_dNSD_43ColumnMajorTensorOpMultiplicandCongruous64bELi1ESJ_Li8EEELNS_4arch14CacheOperation4KindE0ENSA_INSB_ILi16ELi32EEEdNSD_8RowMajorELi0ESJ_SL_Lb0ESM_EENSO_ISU_dNSD_40RowMajorTensorOpMultiplicandCongruous64bELi0ESJ_Li8EEELST_0EdSV_NS4_9MmaPolicyINS1_4warp11MmaTensorOpINS6_ILi16ELi16ELi16EEEdSP_dSX_dSV_NS10_17MmaTensorOpPolicyINSR_3MmaINS6_ILi8ELi8ELi4EEELi32EdSV_dSE_dSV_NSR_13OpMultiplyAddEEENSB_ILi1ELi1EEEEELi1ELb0EbEENSB_ILi0ELi0EEES1B_Li1EEELi3ELNS1_23SharedMemoryClearOptionE0EbEENS_8epilogue11threadblock8EpilogueIS7_S1A_Li1ENS1G_27PredicatedTileIteratorBlas3INS1G_26OutputTileOptimalThreadMapINS1G_15OutputTileShapeILi32ELi8ELi2ELi1ELi1EEENS1K_ILi1ELi2ELi1ELi1ELi2EEELi128ELi1ELi64EEEdLNS_8BlasModeE1EEENS1F_4warp24FragmentIteratorTensorOpIS12_S15_dNSK_IdLi2ELb1EEESV_EENS1Q_20TileIteratorTensorOpIS12_S15_dSV_EENS1G_18SharedLoadIteratorINS1N_18CompactedThreadMapEdLi8EEENS1F_6thread17LinearCombinationIdLi1EddLNS1Z_9ScaleType4KindE0ELNS_15FloatRoundStyleE2EdEENSB_ILi0ELi4EEELi1ELi1EEENS4_30GemmIdentityThreadblockSwizzleILi1EEELNS_8FillModeE1EEEEEvNT_6ParamsE,"aw",@nobits
	.sectionflags	@""
	.align	16
	.zero		1024


//--------------------- .nv.shared.reserved.0     --------------------------
	.section	.nv.shared.reserved.0,"aw",@nobits
	.weak		__nv_reservedSMEM_offset_0_alias
	.size		__nv_reservedSMEM_offset_0_alias, 0, 64
	.other		__nv_reservedSMEM_offset_0_alias,@"STO_CUDA_RESERVED_SHARED STV_DEFAULT"
__nv_reservedSMEM_offset_0_alias:
	.zero		0
	.zero		64


//--------------------- .nv.global                --------------------------
	.section	.nv.global,"aw",@nobits
.nv.global:
	.type		_ZN39_INTERNAL_d22f40fe_4_k_cu_79f8bde8_27054cute1_E,@object
	.size		_ZN39_INTERNAL_d22f40fe_4_k_cu_79f8bde8_27054cute1_E,(_ZN39_INTERNAL_d22f40fe_4_k_cu_79f8bde8_27054cuda3std3__45__cpo6cbeginE - _ZN39_INTERNAL_d22f40fe_4_k_cu_79f8bde8_27054cute1_E)
_ZN39_INTERNAL_d22f40fe_4_k_cu_79f8bde8_27054cute1_E:
	.zero		1
	.type		_ZN39_INTERNAL_d22f40fe_4_k_cu_79f8bde8_27054cuda3std3__45__cpo6cbeginE,@object
	.size		_ZN39_INTERNAL_d22f40fe_4_k_cu_79f8bde8_27054cuda3std3__45__cpo6cbeginE,(_ZN39_INTERNAL_d22f40fe_4_k_cu_79f8bde8_27054cuda3std3__48in_placeE - _ZN39_INTERNAL_d22f40fe_4_k_cu_79f8bde8_27054cuda3std3__45__cpo6cbeginE)
_ZN39_INTERNAL_d22f40fe_4_k_cu_79f8bde8_27054cuda3std3__45__cpo6cbeginE:
	.zero		1
	.type		_ZN39_INTERNAL_d22f40fe_4_k_cu_79f8bde8_27054cuda3std3__48in_placeE,@object
	.size		_ZN39_INTERNAL_d22f40fe_4_k_cu_79f8bde8_27054cuda3std3__48in_placeE,(_ZN39_INTERNAL_d22f40fe_4_k_cu_79f8bde8_27054cuda3std6ranges3__45__cpo9iter_moveE - _ZN39_INTERNAL_d22f40fe_4_k_cu_79f8bde8_27054cuda3std3__48in_placeE)
_ZN39_INTERNAL_d22f40fe_4_k_cu_79f8bde8_27054cuda3std3__48in_placeE:
	.zero		1
	.type		_ZN39_INTERNAL_d22f40fe_4_k_cu_79f8bde8_27054cuda3std6ranges3__45__cpo9iter_moveE,@object
	.size		_ZN39_INTERNAL_d22f40fe_4_k_cu_79f8bde8_27054cuda3std6ranges3__45__cpo9iter_moveE,(_ZN39_INTERNAL_d22f40fe_4_k_cu_79f8bde8_27054cuda3std3__45__cpo5beginE - _ZN39_INTERNAL_d22f40fe_4_k_cu_79f8bde8_27054cuda3std6ranges3__45__cpo9iter_moveE)
_ZN39_INTERNAL_d22f40fe_4_k_cu_79f8bde8_27054cuda3std6ranges3__45__cpo9iter_moveE:
	.zero		1
	.type		_ZN39_INTERNAL_d22f40fe_4_k_cu_79f8bde8_27054cuda3std3__45__cpo5beginE,@object
	.size		_ZN39_INTERNAL_d22f40fe_4_k_cu_79f8bde8_27054cuda3std3__45__cpo5beginE,(_ZN39_INTERNAL_d22f40fe_4_k_cu_79f8bde8_27054cuda3std3__441_GLOBAL__N__d22f40fe_4_k_cu_79f8bde8_27056ignoreE - _ZN39_INTERNAL_d22f40fe_4_k_cu_79f8bde8_27054cuda3std3__45__cpo5beginE)
_ZN39_INTERNAL_d22f40fe_4_k_cu_79f8bde8_27054cuda3std3__45__cpo5beginE:
	.zero		1
	.type		_ZN39_INTERNAL_d22f40fe_4_k_cu_79f8bde8_27054cuda3std3__441_GLOBAL__N__d22f40fe_4_k_cu_79f8bde8_27056ignoreE,@object
	.size		_ZN39_INTERNAL_d22f40fe_4_k_cu_79f8bde8_27054cuda3std3__441_GLOBAL__N__d22f40fe_4_k_cu_79f8bde8_27056ignoreE,(_ZN39_INTERNAL_d22f40fe_4_k_cu_79f8bde8_27054cute7productE - _ZN39_INTERNAL_d22f40fe_4_k_cu_79f8bde8_27054cuda3std3__441_GLOBAL__N__d22f40fe_4_k_cu_79f8bde8_27056ignoreE)
_ZN39_INTERNAL_d22f40fe_4_k_cu_79f8bde8_27054cuda3std3__441_GLOBAL__N__d22f40fe_4_k_cu_79f8bde8_27056ignoreE:
	.zero		1
	.type		_ZN39_INTERNAL_d22f40fe_4_k_cu_79f8bde8_27054cute7productE,@object
	.size		_ZN39_INTERNAL_d22f40fe_4_k_cu_79f8bde8_27054cute7productE,(_ZN39_INTERNAL_d22f40fe_4_k_cu_79f8bde8_27054cuda3std3__45__cpo3endE - _ZN39_INTERNAL_d22f40fe_4_k_cu_79f8bde8_27054cute7productE)
_ZN39_INTERNAL_d22f40fe_4_k_cu_79f8bde8_27054cute7productE:
	.zero		1
	.type		_ZN39_INTERNAL_d22f40fe_4_k_cu_79f8bde8_27054cuda3std3__45__cpo3endE,@object
	.size		_ZN39_INTERNAL_d22f40fe_4_k_cu_79f8bde8_27054cuda3std3__45__cpo3endE,(_ZN39_INTERNAL_d22f40fe_4_k_cu_79f8bde8_27054cuda3std3__419piecewise_constructE - _ZN39_INTERNAL_d22f40fe_4_k_cu_79f8bde8_27054cuda3std3__45__cpo3endE)
_ZN39_INTERNAL_d22f40fe_4_k_cu_79f8bde8_27054cuda3std3__45__cpo3endE:
	.zero		1
	.type		_ZN39_INTERNAL_d22f40fe_4_k_cu_79f8bde8_27054cuda3std3__419piecewise_constructE,@object
	.size		_ZN39_INTERNAL_d22f40fe_4_k_cu_79f8bde8_27054cuda3std3__419piecewise_constructE,(_ZN39_INTERNAL_d22f40fe_4_k_cu_79f8bde8_27054cuda3std3__45__cpo4cendE - _ZN39_INTERNAL_d22f40fe_4_k_cu_79f8bde8_27054cuda3std3__419piecewise_constructE)
_ZN39_INTERNAL_d22f40fe_4_k_cu_79f8bde8_27054cuda3std3__419piecewise_constructE:
	.zero		1
	.type		_ZN39_INTERNAL_d22f40fe_4_k_cu_79f8bde8_27054cuda3std3__45__cpo4cendE,@object
	.size		_ZN39_INTERNAL_d22f40fe_4_k_cu_79f8bde8_27054cuda3std3__45__cpo4cendE,(_ZN39_INTERNAL_d22f40fe_4_k_cu_79f8bde8_27054cuda3std6ranges3__45__cpo4swapE - _ZN39_INTERNAL_d22f40fe_4_k_cu_79f8bde8_27054cuda3std3__45__cpo4cendE)
_ZN39_INTERNAL_d22f40fe_4_k_cu_79f8bde8_27054cuda3std3__45__cpo4cendE:
	.zero		1
	.type		_ZN39_INTERNAL_d22f40fe_4_k_cu_79f8bde8_27054cuda3std6ranges3__45__cpo4swapE,@object
	.size		_ZN39_INTERNAL_d22f40fe_4_k_cu_79f8bde8_27054cuda3std6ranges3__45__cpo4swapE,(.L_7 - _ZN39_INTERNAL_d22f40fe_4_k_cu_79f8bde8_27054cuda3std6ranges3__45__cpo4swapE)
_ZN39_INTERNAL_d22f40fe_4_k_cu_79f8bde8_27054cuda3std6ranges3__45__cpo4swapE:
	.zero		1
.L_7:


//--------------------- .nv.constant0._ZN7cutlass6KernelINS_4gemm6kernel14RankKUniversalINS1_11threadblock13MmaMultistageINS1_9GemmShapeILi32ELi32ELi16EEENS_9transform11threadblock28PredicatedTileAccessIteratorINS_11MatrixShapeILi32ELi16EEEdNS_6layout11ColumnMajorELi1ENS8_31PitchLinearWarpStripedThreadMapINS_16PitchLinearShapeILi32ELi16EEELi128ENSG_ILi16ELi2EEELi1EEENS_5ArrayIdLi1ELb1EEELb0ENSD_9NoPermuteEEENS9_25RegularTileAccessIteratorISC_dNSD_43ColumnMajorTensorOpMultiplicandCongruous64bELi1ESJ_Li8EEELNS_4arch14CacheOperation4KindE0ENSA_INSB_ILi16ELi32EEEdNSD_8RowMajorELi0ESJ_SL_Lb0ESM_EENSO_ISU_dNSD_40RowMajorTensorOpMultiplicandCongruous64bELi0ESJ_Li8EEELST_0EdSV_NS4_9MmaPolicyINS1_4warp11MmaTensorOpINS6_ILi16ELi16ELi16EEEdSP_dSX_dSV_NS10_17MmaTensorOpPolicyINSR_3MmaINS6_ILi8ELi8ELi4EEELi32EdSV_dSE_dSV_NSR_13OpMultiplyAddEEENSB_ILi1ELi1EEEEELi1ELb0EbEENSB_ILi0ELi0EEES1B_Li1EEELi3ELNS1_23SharedMemoryClearOptionE0EbEENS_8epilogue11threadblock8EpilogueIS7_S1A_Li1ENS1G_27PredicatedTileIteratorBlas3INS1G_26OutputTileOptimalThreadMapINS1G_15OutputTileShapeILi32ELi8ELi2ELi1ELi1EEENS1K_ILi1ELi2ELi1ELi1ELi2EEELi128ELi1ELi64EEEdLNS_8BlasModeE1EEENS1F_4warp24FragmentIteratorTensorOpIS12_S15_dNSK_IdLi2ELb1EEESV_EENS1Q_20TileIteratorTensorOpIS12_S15_dSV_EENS1G_18SharedLoadIteratorINS1N_18CompactedThreadMapEdLi8EEENS1F_6thread17LinearCombinationIdLi1EddLNS1Z_9ScaleType4KindE0ELNS_15FloatRoundStyleE2EdEENSB_ILi0ELi4EEELi1ELi1EEENS4_30GemmIdentityThreadblockSwizzleILi1EEELNS_8FillModeE1EEEEEvNT_6ParamsE --------------------------
	.section	.nv.constant0._ZN7cutlass6KernelINS_4gemm6kernel14RankKUniversalINS1_11threadblock13MmaMultistageINS1_9GemmShapeILi32ELi32ELi16EEENS_9transform11threadblock28PredicatedTileAccessIteratorINS_11MatrixShapeILi32ELi16EEEdNS_6layout11ColumnMajorELi1ENS8_31PitchLinearWarpStripedThreadMapINS_16PitchLinearShapeILi32ELi16EEELi128ENSG_ILi16ELi2EEELi1EEENS_5ArrayIdLi1ELb1EEELb0ENSD_9NoPermuteEEENS9_25RegularTileAccessIteratorISC_dNSD_43ColumnMajorTensorOpMultiplicandCongruous64bELi1ESJ_Li8EEELNS_4arch14CacheOperation4KindE0ENSA_INSB_ILi16ELi32EEEdNSD_8RowMajorELi0ESJ_SL_Lb0ESM_EENSO_ISU_dNSD_40RowMajorTensorOpMultiplicandCongruous64bELi0ESJ_Li8EEELST_0EdSV_NS4_9MmaPolicyINS1_4warp11MmaTensorOpINS6_ILi16ELi16ELi16EEEdSP_dSX_dSV_NS10_17MmaTensorOpPolicyINSR_3MmaINS6_ILi8ELi8ELi4EEELi32EdSV_dSE_dSV_NSR_13OpMultiplyAddEEENSB_ILi1ELi1EEEEELi1ELb0EbEENSB_ILi0ELi0EEES1B_Li1EEELi3ELNS1_23SharedMemoryClearOptionE0EbEENS_8epilogue11threadblock8EpilogueIS7_S1A_Li1ENS1G_27PredicatedTileIteratorBlas3INS1G_26OutputTileOptimalThreadMapINS1G_15OutputTileShapeILi32ELi8ELi2ELi1ELi1EEENS1K_ILi1ELi2ELi1ELi1ELi2EEELi128ELi1ELi64EEEdLNS_8BlasModeE1EEENS1F_4warp24FragmentIteratorTensorOpIS12_S15_dNSK_IdLi2ELb1EEESV_EENS1Q_20TileIteratorTensorOpIS12_S15_dSV_EENS1G_18SharedLoadIteratorINS1N_18CompactedThreadMapEdLi8EEENS1F_6thread17LinearCombinationIdLi1EddLNS1Z_9ScaleType4KindE0ELNS_15FloatRoundStyleE2EdEENSB_ILi0ELi4EEELi1ELi1EEENS4_30GemmIdentityThreadblockSwizzleILi1EEELNS_8FillModeE1EEEEEvNT_6ParamsE,"a",@progbits
	.sectionflags	@""
	.align	4
.nv.constant0._ZN7cutlass6KernelINS_4gemm6kernel14RankKUniversalINS1_11threadblock13MmaMultistageINS1_9GemmShapeILi32ELi32ELi16EEENS_9transform11threadblock28PredicatedTileAccessIteratorINS_11MatrixShapeILi32ELi16EEEdNS_6layout11ColumnMajorELi1ENS8_31PitchLinearWarpStripedThreadMapINS_16PitchLinearShapeILi32ELi16EEELi128ENSG_ILi16ELi2EEELi1EEENS_5ArrayIdLi1ELb1EEELb0ENSD_9NoPermuteEEENS9_25RegularTileAccessIteratorISC_dNSD_43ColumnMajorTensorOpMultiplicandCongruous64bELi1ESJ_Li8EEELNS_4arch14CacheOperation4KindE0ENSA_INSB_ILi16ELi32EEEdNSD_8RowMajorELi0ESJ_SL_Lb0ESM_EENSO_ISU_dNSD_40RowMajorTensorOpMultiplicandCongruous64bELi0ESJ_Li8EEELST_0EdSV_NS4_9MmaPolicyINS1_4warp11MmaTensorOpINS6_ILi16ELi16ELi16EEEdSP_dSX_dSV_NS10_17MmaTensorOpPolicyINSR_3MmaINS6_ILi8ELi8ELi4EEELi32EdSV_dSE_dSV_NSR_13OpMultiplyAddEEENSB_ILi1ELi1EEEEELi1ELb0EbEENSB_ILi0ELi0EEES1B_Li1EEELi3ELNS1_23SharedMemoryClearOptionE0EbEENS_8epilogue11threadblock8EpilogueIS7_S1A_Li1ENS1G_27PredicatedTileIteratorBlas3INS1G_26OutputTileOptimalThreadMapINS1G_15OutputTileShapeILi32ELi8ELi2ELi1ELi1EEENS1K_ILi1ELi2ELi1ELi1ELi2EEELi128ELi1ELi64EEEdLNS_8BlasModeE1EEENS1F_4warp24FragmentIteratorTensorOpIS12_S15_dNSK_IdLi2ELb1EEESV_EENS1Q_20TileIteratorTensorOpIS12_S15_dSV_EENS1G_18SharedLoadIteratorINS1N_18CompactedThreadMapEdLi8EEENS1F_6thread17LinearCombinationIdLi1EddLNS1Z_9ScaleType4KindE0ELNS_15FloatRoundStyleE2EdEENSB_ILi0ELi4EEELi1ELi1EEENS4_30GemmIdentityThreadblockSwizzleILi1EEELNS_8FillModeE1EEEEEvNT_6ParamsE:
	.zero		1264


//--------------------- SYMBOLS --------------------------

	.type		.nv.reservedSmem.offset0,@object
	.size		.nv.reservedSmem.offset0,0x4
	.type		.nv.reservedSmem.cap,@object
	.size		.nv.reservedSmem.cap,0x4
